//
// Generated by NVIDIA NVVM Compiler
//
// Compiler Build ID: CL-36424714
// Cuda compilation tools, release 13.0, V13.0.88
// Based on NVVM 20.0.0
//

.version 9.0
.target sm_100
.address_size 64

	// .globl	_Z24compute_distances_kernelPKfS0_Pfiii

.visible .entry _Z24compute_distances_kernelPKfS0_Pfiii(
	.param .u64 .ptr .align 1 _Z24compute_distances_kernelPKfS0_Pfiii_param_0,
	.param .u64 .ptr .align 1 _Z24compute_distances_kernelPKfS0_Pfiii_param_1,
	.param .u64 .ptr .align 1 _Z24compute_distances_kernelPKfS0_Pfiii_param_2,
	.param .u32 _Z24compute_distances_kernelPKfS0_Pfiii_param_3,
	.param .u32 _Z24compute_distances_kernelPKfS0_Pfiii_param_4,
	.param .u32 _Z24compute_distances_kernelPKfS0_Pfiii_param_5
)
{
	.reg .pred 	%p<11>;
	.reg .b32 	%r<43>;
	.reg .b32 	%f<83>;
	.reg .b64 	%rd<27>;

	ld.param.u64 	%rd6, [_Z24compute_distances_kernelPKfS0_Pfiii_param_0];
	ld.param.u64 	%rd7, [_Z24compute_distances_kernelPKfS0_Pfiii_param_1];
	ld.param.u64 	%rd5, [_Z24compute_distances_kernelPKfS0_Pfiii_param_2];
	ld.param.u32 	%r21, [_Z24compute_distances_kernelPKfS0_Pfiii_param_3];
	ld.param.u32 	%r19, [_Z24compute_distances_kernelPKfS0_Pfiii_param_4];
	ld.param.u32 	%r20, [_Z24compute_distances_kernelPKfS0_Pfiii_param_5];
	cvta.to.global.u64 	%rd1, %rd7;
	cvta.to.global.u64 	%rd2, %rd6;
	mov.u32 	%r22, %ctaid.x;
	mov.u32 	%r23, %ntid.x;
	mov.u32 	%r24, %tid.x;
	mad.lo.s32 	%r1, %r22, %r23, %r24;
	mul.lo.s32 	%r25, %r20, %r21;
	setp.ge.s32 	%p1, %r1, %r25;
	@%p1 bra 	$L__BB0_14;
	setp.lt.s32 	%p2, %r19, 1;
	mov.f32 	%f82, 0f00000000;
	@%p2 bra 	$L__BB0_13;
	div.s32 	%r27, %r1, %r20;
	mul.lo.s32 	%r2, %r27, %r19;
	mul.lo.s32 	%r28, %r27, %r20;
	sub.s32 	%r29, %r1, %r28;
	mul.lo.s32 	%r3, %r29, %r19;
	and.b32  	%r4, %r19, 7;
	setp.lt.u32 	%p3, %r19, 8;
	mov.f32 	%f82, 0f00000000;
	mov.b32 	%r41, 0;
	@%p3 bra 	$L__BB0_5;
	and.b32  	%r41, %r19, 2147483640;
	neg.s32 	%r39, %r41;
	add.s64 	%rd3, %rd2, 16;
	add.s64 	%rd4, %rd1, 16;
	mov.f32 	%f82, 0f00000000;
	mov.u32 	%r37, %r3;
	mov.u32 	%r38, %r2;
$L__BB0_4:
	.pragma "nounroll";
	mul.wide.s32 	%rd8, %r38, 4;
	add.s64 	%rd9, %rd3, %rd8;
	mul.wide.s32 	%rd10, %r37, 4;
	add.s64 	%rd11, %rd4, %rd10;
	ld.global.f32 	%f17, [%rd9+-16];
	ld.global.f32 	%f18, [%rd11+-16];
	sub.f32 	%f19, %f17, %f18;
	fma.rn.f32 	%f20, %f19, %f19, %f82;
	ld.global.f32 	%f21, [%rd9+-12];
	ld.global.f32 	%f22, [%rd11+-12];
	sub.f32 	%f23, %f21, %f22;
	fma.rn.f32 	%f24, %f23, %f23, %f20;
	ld.global.f32 	%f25, [%rd9+-8];
	ld.global.f32 	%f26, [%rd11+-8];
	sub.f32 	%f27, %f25, %f26;
	fma.rn.f32 	%f28, %f27, %f27, %f24;
	ld.global.f32 	%f29, [%rd9+-4];
	ld.global.f32 	%f30, [%rd11+-4];
	sub.f32 	%f31, %f29, %f30;
	fma.rn.f32 	%f32, %f31, %f31, %f28;
	ld.global.f32 	%f33, [%rd9];
	ld.global.f32 	%f34, [%rd11];
	sub.f32 	%f35, %f33, %f34;
	fma.rn.f32 	%f36, %f35, %f35, %f32;
	ld.global.f32 	%f37, [%rd9+4];
	ld.global.f32 	%f38, [%rd11+4];
	sub.f32 	%f39, %f37, %f38;
	fma.rn.f32 	%f40, %f39, %f39, %f36;
	ld.global.f32 	%f41, [%rd9+8];
	ld.global.f32 	%f42, [%rd11+8];
	sub.f32 	%f43, %f41, %f42;
	fma.rn.f32 	%f44, %f43, %f43, %f40;
	ld.global.f32 	%f45, [%rd9+12];
	ld.global.f32 	%f46, [%rd11+12];
	sub.f32 	%f47, %f45, %f46;
	fma.rn.f32 	%f82, %f47, %f47, %f44;
	add.s32 	%r39, %r39, 8;
	add.s32 	%r38, %r38, 8;
	add.s32 	%r37, %r37, 8;
	setp.ne.s32 	%p4, %r39, 0;
	@%p4 bra 	$L__BB0_4;
$L__BB0_5:
	setp.eq.s32 	%p5, %r4, 0;
	@%p5 bra 	$L__BB0_13;
	and.b32  	%r14, %r19, 3;
	setp.lt.u32 	%p6, %r4, 4;
	@%p6 bra 	$L__BB0_8;
	add.s32 	%r30, %r41, %r2;
	mul.wide.s32 	%rd12, %r30, 4;
	add.s64 	%rd13, %rd2, %rd12;
	ld.global.f32 	%f49, [%rd13];
	add.s32 	%r31, %r41, %r3;
	mul.wide.s32 	%rd14, %r31, 4;
	add.s64 	%rd15, %rd1, %rd14;
	ld.global.f32 	%f50, [%rd15];
	sub.f32 	%f51, %f49, %f50;
	fma.rn.f32 	%f52, %f51, %f51, %f82;
	ld.global.f32 	%f53, [%rd13+4];
	ld.global.f32 	%f54, [%rd15+4];
	sub.f32 	%f55, %f53, %f54;
	fma.rn.f32 	%f56, %f55, %f55, %f52;
	ld.global.f32 	%f57, [%rd13+8];
	ld.global.f32 	%f58, [%rd15+8];
	sub.f32 	%f59, %f57, %f58;
	fma.rn.f32 	%f60, %f59, %f59, %f56;
	ld.global.f32 	%f61, [%rd13+12];
	ld.global.f32 	%f62, [%rd15+12];
	sub.f32 	%f63, %f61, %f62;
	fma.rn.f32 	%f82, %f63, %f63, %f60;
	add.s32 	%r41, %r41, 4;
$L__BB0_8:
	setp.eq.s32 	%p7, %r14, 0;
	@%p7 bra 	$L__BB0_13;
	setp.eq.s32 	%p8, %r14, 1;
	@%p8 bra 	$L__BB0_11;
	add.s32 	%r32, %r41, %r2;
	mul.wide.s32 	%rd16, %r32, 4;
	add.s64 	%rd17, %rd2, %rd16;
	ld.global.f32 	%f65, [%rd17];
	add.s32 	%r33, %r41, %r3;
	mul.wide.s32 	%rd18, %r33, 4;
	add.s64 	%rd19, %rd1, %rd18;
	ld.global.f32 	%f66, [%rd19];
	sub.f32 	%f67, %f65, %f66;
	fma.rn.f32 	%f68, %f67, %f67, %f82;
	ld.global.f32 	%f69, [%rd17+4];
	ld.global.f32 	%f70, [%rd19+4];
	sub.f32 	%f71, %f69, %f70;
	fma.rn.f32 	%f82, %f71, %f71, %f68;
	add.s32 	%r41, %r41, 2;
$L__BB0_11:
	and.b32  	%r34, %r19, 1;
	setp.eq.b32 	%p9, %r34, 1;
	not.pred 	%p10, %p9;
	@%p10 bra 	$L__BB0_13;
	add.s32 	%r35, %r41, %r2;
	mul.wide.s32 	%rd20, %r35, 4;
	add.s64 	%rd21, %rd2, %rd20;
	ld.global.f32 	%f72, [%rd21];
	add.s32 	%r36, %r41, %r3;
	mul.wide.s32 	%rd22, %r36, 4;
	add.s64 	%rd23, %rd1, %rd22;
	ld.global.f32 	%f73, [%rd23];
	sub.f32 	%f74, %f72, %f73;
	fma.rn.f32 	%f82, %f74, %f74, %f82;
$L__BB0_13:
	cvta.to.global.u64 	%rd24, %rd5;
	mul.wide.s32 	%rd25, %r1, 4;
	add.s64 	%rd26, %rd24, %rd25;
	st.global.f32 	[%rd26], %f82;
$L__BB0_14:
	ret;

}
	// .globl	_Z22assign_clusters_kernelPKfPiPfii
.visible .entry _Z22assign_clusters_kernelPKfPiPfii(
	.param .u64 .ptr .align 1 _Z22assign_clusters_kernelPKfPiPfii_param_0,
	.param .u64 .ptr .align 1 _Z22assign_clusters_kernelPKfPiPfii_param_1,
	.param .u64 .ptr .align 1 _Z22assign_clusters_kernelPKfPiPfii_param_2,
	.param .u32 _Z22assign_clusters_kernelPKfPiPfii_param_3,
	.param .u32 _Z22assign_clusters_kernelPKfPiPfii_param_4
)
{
	.reg .pred 	%p<40>;
	.reg .b32 	%r<112>;
	.reg .b32 	%f<81>;
	.reg .b64 	%rd<22>;

	ld.param.u64 	%rd4, [_Z22assign_clusters_kernelPKfPiPfii_param_0];
	ld.param.u64 	%rd5, [_Z22assign_clusters_kernelPKfPiPfii_param_1];
	ld.param.u64 	%rd6, [_Z22assign_clusters_kernelPKfPiPfii_param_2];
	ld.param.u32 	%r35, [_Z22assign_clusters_kernelPKfPiPfii_param_3];
	ld.param.u32 	%r34, [_Z22assign_clusters_kernelPKfPiPfii_param_4];
	mov.u32 	%r36, %ctaid.x;
	mov.u32 	%r37, %ntid.x;
	mov.u32 	%r38, %tid.x;
	mad.lo.s32 	%r1, %r36, %r37, %r38;
	setp.ge.s32 	%p1, %r1, %r35;
	@%p1 bra 	$L__BB1_16;
	cvta.to.global.u64 	%rd1, %rd4;
	mul.lo.s32 	%r2, %r34, %r1;
	mul.wide.s32 	%rd7, %r2, 4;
	add.s64 	%rd2, %rd1, %rd7;
	ld.global.f32 	%f80, [%rd2];
	setp.lt.s32 	%p2, %r34, 2;
	mov.b32 	%r111, 0;
	@%p2 bra 	$L__BB1_15;
	add.s32 	%r3, %r34, -1;
	add.s32 	%r43, %r34, -2;
	and.b32  	%r4, %r3, 15;
	setp.lt.u32 	%p3, %r43, 15;
	mov.b32 	%r111, 0;
	mov.b32 	%r103, 1;
	@%p3 bra 	$L__BB1_6;
	and.b32  	%r5, %r3, -16;
	mov.b32 	%r97, 0;
	mov.u32 	%r111, %r97;
$L__BB1_4:
	.pragma "nounroll";
	add.s32 	%r45, %r97, 1;
	mul.wide.s32 	%rd8, %r45, 4;
	add.s64 	%rd9, %rd2, %rd8;
	ld.global.f32 	%f16, [%rd9];
	setp.lt.f32 	%p4, %f16, %f80;
	selp.f32 	%f17, %f16, %f80, %p4;
	selp.b32 	%r46, %r45, %r111, %p4;
	ld.global.f32 	%f18, [%rd9+4];
	setp.lt.f32 	%p5, %f18, %f17;
	selp.f32 	%f19, %f18, %f17, %p5;
	add.s32 	%r47, %r97, 2;
	selp.b32 	%r48, %r47, %r46, %p5;
	ld.global.f32 	%f20, [%rd9+8];
	setp.lt.f32 	%p6, %f20, %f19;
	selp.f32 	%f21, %f20, %f19, %p6;
	add.s32 	%r49, %r97, 3;
	selp.b32 	%r50, %r49, %r48, %p6;
	ld.global.f32 	%f22, [%rd9+12];
	setp.lt.f32 	%p7, %f22, %f21;
	selp.f32 	%f23, %f22, %f21, %p7;
	add.s32 	%r51, %r97, 4;
	selp.b32 	%r52, %r51, %r50, %p7;
	ld.global.f32 	%f24, [%rd9+16];
	setp.lt.f32 	%p8, %f24, %f23;
	selp.f32 	%f25, %f24, %f23, %p8;
	add.s32 	%r53, %r97, 5;
	selp.b32 	%r54, %r53, %r52, %p8;
	ld.global.f32 	%f26, [%rd9+20];
	setp.lt.f32 	%p9, %f26, %f25;
	selp.f32 	%f27, %f26, %f25, %p9;
	add.s32 	%r55, %r97, 6;
	selp.b32 	%r56, %r55, %r54, %p9;
	ld.global.f32 	%f28, [%rd9+24];
	setp.lt.f32 	%p10, %f28, %f27;
	selp.f32 	%f29, %f28, %f27, %p10;
	add.s32 	%r57, %r97, 7;
	selp.b32 	%r58, %r57, %r56, %p10;
	ld.global.f32 	%f30, [%rd9+28];
	setp.lt.f32 	%p11, %f30, %f29;
	selp.f32 	%f31, %f30, %f29, %p11;
	add.s32 	%r59, %r97, 8;
	selp.b32 	%r60, %r59, %r58, %p11;
	ld.global.f32 	%f32, [%rd9+32];
	setp.lt.f32 	%p12, %f32, %f31;
	selp.f32 	%f33, %f32, %f31, %p12;
	add.s32 	%r61, %r97, 9;
	selp.b32 	%r62, %r61, %r60, %p12;
	ld.global.f32 	%f34, [%rd9+36];
	setp.lt.f32 	%p13, %f34, %f33;
	selp.f32 	%f35, %f34, %f33, %p13;
	add.s32 	%r63, %r97, 10;
	selp.b32 	%r64, %r63, %r62, %p13;
	ld.global.f32 	%f36, [%rd9+40];
	setp.lt.f32 	%p14, %f36, %f35;
	selp.f32 	%f37, %f36, %f35, %p14;
	add.s32 	%r65, %r97, 11;
	selp.b32 	%r66, %r65, %r64, %p14;
	ld.global.f32 	%f38, [%rd9+44];
	setp.lt.f32 	%p15, %f38, %f37;
	selp.f32 	%f39, %f38, %f37, %p15;
	add.s32 	%r67, %r97, 12;
	selp.b32 	%r68, %r67, %r66, %p15;
	ld.global.f32 	%f40, [%rd9+48];
	setp.lt.f32 	%p16, %f40, %f39;
	selp.f32 	%f41, %f40, %f39, %p16;
	add.s32 	%r69, %r97, 13;
	selp.b32 	%r70, %r69, %r68, %p16;
	ld.global.f32 	%f42, [%rd9+52];
	setp.lt.f32 	%p17, %f42, %f41;
	selp.f32 	%f43, %f42, %f41, %p17;
	add.s32 	%r71, %r97, 14;
	selp.b32 	%r72, %r71, %r70, %p17;
	ld.global.f32 	%f44, [%rd9+56];
	setp.lt.f32 	%p18, %f44, %f43;
	selp.f32 	%f45, %f44, %f43, %p18;
	add.s32 	%r73, %r97, 15;
	selp.b32 	%r74, %r73, %r72, %p18;
	ld.global.f32 	%f46, [%rd9+60];
	setp.lt.f32 	%p19, %f46, %f45;
	selp.f32 	%f80, %f46, %f45, %p19;
	add.s32 	%r97, %r97, 16;
	selp.b32 	%r111, %r97, %r74, %p19;
	setp.ne.s32 	%p20, %r97, %r5;
	@%p20 bra 	$L__BB1_4;
	add.s32 	%r103, %r97, 1;
$L__BB1_6:
	setp.eq.s32 	%p21, %r4, 0;
	@%p21 bra 	$L__BB1_15;
	and.b32  	%r14, %r3, 7;
	setp.lt.u32 	%p22, %r4, 8;
	@%p22 bra 	$L__BB1_9;
	mul.wide.s32 	%rd10, %r103, 4;
	add.s64 	%rd11, %rd2, %rd10;
	ld.global.f32 	%f48, [%rd11];
	setp.lt.f32 	%p23, %f48, %f80;
	selp.f32 	%f49, %f48, %f80, %p23;
	selp.b32 	%r76, %r103, %r111, %p23;
	add.s32 	%r77, %r103, 1;
	ld.global.f32 	%f50, [%rd11+4];
	setp.lt.f32 	%p24, %f50, %f49;
	selp.f32 	%f51, %f50, %f49, %p24;
	selp.b32 	%r78, %r77, %r76, %p24;
	add.s32 	%r79, %r103, 2;
	ld.global.f32 	%f52, [%rd11+8];
	setp.lt.f32 	%p25, %f52, %f51;
	selp.f32 	%f53, %f52, %f51, %p25;
	selp.b32 	%r80, %r79, %r78, %p25;
	add.s32 	%r81, %r103, 3;
	ld.global.f32 	%f54, [%rd11+12];
	setp.lt.f32 	%p26, %f54, %f53;
	selp.f32 	%f55, %f54, %f53, %p26;
	selp.b32 	%r82, %r81, %r80, %p26;
	add.s32 	%r83, %r103, 4;
	ld.global.f32 	%f56, [%rd11+16];
	setp.lt.f32 	%p27, %f56, %f55;
	selp.f32 	%f57, %f56, %f55, %p27;
	selp.b32 	%r84, %r83, %r82, %p27;
	add.s32 	%r85, %r103, 5;
	ld.global.f32 	%f58, [%rd11+20];
	setp.lt.f32 	%p28, %f58, %f57;
	selp.f32 	%f59, %f58, %f57, %p28;
	selp.b32 	%r86, %r85, %r84, %p28;
	add.s32 	%r87, %r103, 6;
	ld.global.f32 	%f60, [%rd11+24];
	setp.lt.f32 	%p29, %f60, %f59;
	selp.f32 	%f61, %f60, %f59, %p29;
	selp.b32 	%r88, %r87, %r86, %p29;
	add.s32 	%r89, %r103, 7;
	ld.global.f32 	%f62, [%rd11+28];
	setp.lt.f32 	%p30, %f62, %f61;
	selp.f32 	%f80, %f62, %f61, %p30;
	selp.b32 	%r111, %r89, %r88, %p30;
	add.s32 	%r103, %r103, 8;
$L__BB1_9:
	setp.eq.s32 	%p31, %r14, 0;
	@%p31 bra 	$L__BB1_15;
	and.b32  	%r20, %r3, 3;
	setp.lt.u32 	%p32, %r14, 4;
	@%p32 bra 	$L__BB1_12;
	mul.wide.s32 	%rd12, %r103, 4;
	add.s64 	%rd13, %rd2, %rd12;
	ld.global.f32 	%f64, [%rd13];
	setp.lt.f32 	%p33, %f64, %f80;
	selp.f32 	%f65, %f64, %f80, %p33;
	selp.b32 	%r91, %r103, %r111, %p33;
	add.s32 	%r92, %r103, 1;
	ld.global.f32 	%f66, [%rd13+4];
	setp.lt.f32 	%p34, %f66, %f65;
	selp.f32 	%f67, %f66, %f65, %p34;
	selp.b32 	%r93, %r92, %r91, %p34;
	add.s32 	%r94, %r103, 2;
	ld.global.f32 	%f68, [%rd13+8];
	setp.lt.f32 	%p35, %f68, %f67;
	selp.f32 	%f69, %f68, %f67, %p35;
	selp.b32 	%r95, %r94, %r93, %p35;
	add.s32 	%r96, %r103, 3;
	ld.global.f32 	%f70, [%rd13+12];
	setp.lt.f32 	%p36, %f70, %f69;
	selp.f32 	%f80, %f70, %f69, %p36;
	selp.b32 	%r111, %r96, %r95, %p36;
	add.s32 	%r103, %r103, 4;
$L__BB1_12:
	setp.eq.s32 	%p37, %r20, 0;
	@%p37 bra 	$L__BB1_15;
	neg.s32 	%r108, %r20;
$L__BB1_14:
	.pragma "nounroll";
	mul.wide.s32 	%rd15, %r103, 4;
	add.s64 	%rd16, %rd2, %rd15;
	ld.global.f32 	%f71, [%rd16];
	setp.lt.f32 	%p38, %f71, %f80;
	selp.f32 	%f80, %f71, %f80, %p38;
	selp.b32 	%r111, %r103, %r111, %p38;
	add.s32 	%r103, %r103, 1;
	add.s32 	%r108, %r108, 1;
	setp.ne.s32 	%p39, %r108, 0;
	@%p39 bra 	$L__BB1_14;
$L__BB1_15:
	cvta.to.global.u64 	%rd17, %rd5;
	mul.wide.s32 	%rd18, %r1, 4;
	add.s64 	%rd19, %rd17, %rd18;
	st.global.u32 	[%rd19], %r111;
	cvta.to.global.u64 	%rd20, %rd6;
	add.s64 	%rd21, %rd20, %rd18;
	st.global.f32 	[%rd21], %f80;
$L__BB1_16:
	ret;

}
	// .globl	_Z23update_centroids_kernelPKfPKiPfPiiii
.visible .entry _Z23update_centroids_kernelPKfPKiPfPiiii(
	.param .u64 .ptr .align 1 _Z23update_centroids_kernelPKfPKiPfPiiii_param_0,
	.param .u64 .ptr .align 1 _Z23update_centroids_kernelPKfPKiPfPiiii_param_1,
	.param .u64 .ptr .align 1 _Z23update_centroids_kernelPKfPKiPfPiiii_param_2,
	.param .u64 .ptr .align 1 _Z23update_centroids_kernelPKfPKiPfPiiii_param_3,
	.param .u32 _Z23update_centroids_kernelPKfPKiPfPiiii_param_4,
	.param .u32 _Z23update_centroids_kernelPKfPKiPfPiiii_param_5,
	.param .u32 _Z23update_centroids_kernelPKfPKiPfPiiii_param_6
)
{
	.reg .pred 	%p<3>;
	.reg .b32 	%r<14>;
	.reg .b32 	%f<3>;
	.reg .b64 	%rd<17>;

	ld.param.u64 	%rd1, [_Z23update_centroids_kernelPKfPKiPfPiiii_param_0];
	ld.param.u64 	%rd2, [_Z23update_centroids_kernelPKfPKiPfPiiii_param_1];
	ld.param.u64 	%rd3, [_Z23update_centroids_kernelPKfPKiPfPiiii_param_2];
	ld.param.u64 	%rd4, [_Z23update_centroids_kernelPKfPKiPfPiiii_param_3];
	ld.param.u32 	%r4, [_Z23update_centroids_kernelPKfPKiPfPiiii_param_4];
	ld.param.u32 	%r3, [_Z23update_centroids_kernelPKfPKiPfPiiii_param_5];
	mov.u32 	%r5, %ctaid.x;
	mov.u32 	%r6, %ntid.x;
	mov.u32 	%r7, %tid.x;
	mad.lo.s32 	%r1, %r5, %r6, %r7;
	mul.lo.s32 	%r8, %r3, %r4;
	setp.ge.s32 	%p1, %r1, %r8;
	@%p1 bra 	$L__BB2_3;
	cvta.to.global.u64 	%rd5, %rd2;
	cvta.to.global.u64 	%rd6, %rd1;
	cvta.to.global.u64 	%rd7, %rd3;
	div.s32 	%r9, %r1, %r3;
	mul.lo.s32 	%r10, %r9, %r3;
	sub.s32 	%r11, %r1, %r10;
	mul.wide.s32 	%rd8, %r9, 4;
	add.s64 	%rd9, %rd5, %rd8;
	ld.global.u32 	%r2, [%rd9];
	mad.lo.s32 	%r12, %r2, %r3, %r11;
	mul.wide.s32 	%rd10, %r12, 4;
	add.s64 	%rd11, %rd7, %rd10;
	mul.wide.s32 	%rd12, %r1, 4;
	add.s64 	%rd13, %rd6, %rd12;
	ld.global.f32 	%f1, [%rd13];
	atom.global.add.f32 	%f2, [%rd11], %f1;
	setp.ne.s32 	%p2, %r11, 0;
	@%p2 bra 	$L__BB2_3;
	cvta.to.global.u64 	%rd14, %rd4;
	mul.wide.s32 	%rd15, %r2, 4;
	add.s64 	%rd16, %rd14, %rd15;
	atom.global.add.u32 	%r13, [%rd16], 1;
$L__BB2_3:
	ret;

}
	// .globl	_Z26normalize_centroids_kernelPfPKiii
.visible .entry _Z26normalize_centroids_kernelPfPKiii(
	.param .u64 .ptr .align 1 _Z26normalize_centroids_kernelPfPKiii_param_0,
	.param .u64 .ptr .align 1 _Z26normalize_centroids_kernelPfPKiii_param_1,
	.param .u32 _Z26normalize_centroids_kernelPfPKiii_param_2,
	.param .u32 _Z26normalize_centroids_kernelPfPKiii_param_3
)
{
	.reg .pred 	%p<3>;
	.reg .b32 	%r<12>;
	.reg .b32 	%f<4>;
	.reg .b64 	%rd<9>;

	ld.param.u64 	%rd1, [_Z26normalize_centroids_kernelPfPKiii_param_0];
	ld.param.u64 	%rd2, [_Z26normalize_centroids_kernelPfPKiii_param_1];
	ld.param.u32 	%r4, [_Z26normalize_centroids_kernelPfPKiii_param_2];
	ld.param.u32 	%r5, [_Z26normalize_centroids_kernelPfPKiii_param_3];
	mov.u32 	%r6, %ctaid.x;
	mov.u32 	%r7, %ntid.x;
	mov.u32 	%r8, %tid.x;
	mad.lo.s32 	%r1, %r6, %r7, %r8;
	mul.lo.s32 	%r9, %r5, %r4;
	setp.ge.s32 	%p1, %r1, %r9;
	@%p1 bra 	$L__BB3_3;
	cvta.to.global.u64 	%rd3, %rd2;
	div.s32 	%r2, %r1, %r4;
	mul.wide.s32 	%rd4, %r2, 4;
	add.s64 	%rd5, %rd3, %rd4;
	ld.global.u32 	%r3, [%rd5];
	setp.lt.s32 	%p2, %r3, 1;
	@%p2 bra 	$L__BB3_3;
	rem.s32 	%r10, %r1, %r4;
	mad.lo.s32 	%r11, %r2, %r4, %r10;
	cvta.to.global.u64 	%rd6, %rd1;
	mul.wide.s32 	%rd7, %r11, 4;
	add.s64 	%rd8, %rd6, %rd7;
	ld.global.f32 	%f1, [%rd8];
	cvt.rn.f32.u32 	%f2, %r3;
	div.rn.f32 	%f3, %f1, %f2;
	st.global.f32 	[%rd8], %f3;
$L__BB3_3:
	ret;

}
	// .globl	_Z20initialise_centroidsiiPfS_
.visible .entry _Z20initialise_centroidsiiPfS_(
	.param .u32 _Z20initialise_centroidsiiPfS__param_0,
	.param .u32 _Z20initialise_centroidsiiPfS__param_1,
	.param .u64 .ptr .align 1 _Z20initialise_centroidsiiPfS__param_2,
	.param .u64 .ptr .align 1 _Z20initialise_centroidsiiPfS__param_3
)
{
	.reg .pred 	%p<2>;
	.reg .b32 	%r<8>;
	.reg .b32 	%f<2>;
	.reg .b64 	%rd<8>;

	ld.param.u32 	%r2, [_Z20initialise_centroidsiiPfS__param_0];
	ld.param.u32 	%r3, [_Z20initialise_centroidsiiPfS__param_1];
	ld.param.u64 	%rd1, [_Z20initialise_centroidsiiPfS__param_2];
	ld.param.u64 	%rd2, [_Z20initialise_centroidsiiPfS__param_3];
	mov.u32 	%r4, %ctaid.x;
	mov.u32 	%r5, %ntid.x;
	mov.u32 	%r6, %tid.x;
	mad.lo.s32 	%r1, %r4, %r5, %r6;
	mul.lo.s32 	%r7, %r3, %r2;
	setp.ge.s32 	%p1, %r1, %r7;
	@%p1 bra 	$L__BB4_2;
	cvta.to.global.u64 	%rd3, %rd1;
	cvta.to.global.u64 	%rd4, %rd2;
	mul.wide.s32 	%rd5, %r1, 4;
	add.s64 	%rd6, %rd3, %rd5;
	ld.global.f32 	%f1, [%rd6];
	add.s64 	%rd7, %rd4, %rd5;
	st.global.f32 	[%rd7], %f1;
$L__BB4_2:
	ret;

}
	// .globl	_Z13detect_changePiS_iS_
.visible .entry _Z13detect_changePiS_iS_(
	.param .u64 .ptr .align 1 _Z13detect_changePiS_iS__param_0,
	.param .u64 .ptr .align 1 _Z13detect_changePiS_iS__param_1,
	.param .u32 _Z13detect_changePiS_iS__param_2,
	.param .u64 .ptr .align 1 _Z13detect_changePiS_iS__param_3
)
{
	.reg .pred 	%p<4>;
	.reg .b32 	%r<10>;
	.reg .b64 	%rd<10>;

	ld.param.u64 	%rd2, [_Z13detect_changePiS_iS__param_0];
	ld.param.u64 	%rd3, [_Z13detect_changePiS_iS__param_1];
	ld.param.u32 	%r2, [_Z13detect_changePiS_iS__param_2];
	ld.param.u64 	%rd4, [_Z13detect_changePiS_iS__param_3];
	cvta.to.global.u64 	%rd1, %rd4;
	mov.u32 	%r3, %ctaid.x;
	mov.u32 	%r4, %ntid.x;
	mov.u32 	%r5, %tid.x;
	mad.lo.s32 	%r1, %r3, %r4, %r5;
	setp.ge.s32 	%p1, %r1, %r2;
	@%p1 bra 	$L__BB5_4;
	ld.global.u32 	%r6, [%rd1];
	setp.eq.s32 	%p2, %r6, 1;
	@%p2 bra 	$L__BB5_4;
	cvta.to.global.u64 	%rd5, %rd2;
	mul.wide.s32 	%rd6, %r1, 4;
	add.s64 	%rd7, %rd5, %rd6;
	ld.global.u32 	%r7, [%rd7];
	cvta.to.global.u64 	%rd8, %rd3;
	add.s64 	%rd9, %rd8, %rd6;
	ld.global.u32 	%r8, [%rd9];
	setp.eq.s32 	%p3, %r7, %r8;
	@%p3 bra 	$L__BB5_4;
	atom.global.exch.b32 	%r9, [%rd1], 1;
$L__BB5_4:
	ret;

}


// ===== COMPILED SASS (sm_100) =====

	.target	sm_100

	.elftype	@"ET_EXEC"


//--------------------- .note.nv.tkinfo           --------------------------
	.section	.note.nv.tkinfo,"",@"SHT_NOTE"
	.sectionflags	@"SHF_NOTE_NV_TKINFO"
	.tkinfo
        /*0018*/ 	.word	0x00000002
        /*0030*/ 	.string	""
        /*0030*/ 	.string	"ptxas"
        /*0030*/ 	.string	"Cuda compilation tools, release 13.0, V13.0.88"
        /*0030*/ 	.string	"Build cuda_13.0.r13.0/compiler.36424714_0"
        /*0030*/ 	.string	"-arch sm_100 -m 64 "



//--------------------- .note.nv.cuinfo           --------------------------
	.section	.note.nv.cuinfo,"",@"SHT_NOTE"
	.sectionflags	@"SHF_NOTE_NV_CUINFO"
        /*0018*/ 	.short	0x0002
        /*001a*/ 	.short	0x0064
        /*001c*/ 	.short	0x0082
	.zero		2


//--------------------- .nv.info                  --------------------------
	.section	.nv.info,"",@"SHT_CUDA_INFO"
	.align	4


	//----- nvinfo : EIATTR_REGCOUNT
	.align		4
        /*0000*/ 	.byte	0x04, 0x2f
        /*0002*/ 	.short	(.L_1 - .L_0)
	.align		4
.L_0:
        /*0004*/ 	.word	index@(_Z24compute_distances_kernelPKfS0_Pfiii)
        /*0008*/ 	.word	0x0000001f


	//----- nvinfo : EIATTR_FRAME_SIZE
	.align		4
.L_1:
        /*000c*/ 	.byte	0x04, 0x11
        /*000e*/ 	.short	(.L_3 - .L_2)
	.align		4
.L_2:
        /*0010*/ 	.word	index@(_Z24compute_distances_kernelPKfS0_Pfiii)
        /*0014*/ 	.word	0x00000000


	//----- nvinfo : EIATTR_REGCOUNT
	.align		4
.L_3:
        /*0018*/ 	.byte	0x04, 0x2f
        /*001a*/ 	.short	(.L_5 - .L_4)
	.align		4
.L_4:
        /*001c*/ 	.word	index@(_Z22assign_clusters_kernelPKfPiPfii)
        /*0020*/ 	.word	0x00000020


	//----- nvinfo : EIATTR_FRAME_SIZE
	.align		4
.L_5:
        /*0024*/ 	.byte	0x04, 0x11
        /*0026*/ 	.short	(.L_7 - .L_6)
	.align		4
.L_6:
        /*0028*/ 	.word	index@(_Z22assign_clusters_kernelPKfPiPfii)
        /*002c*/ 	.word	0x00000000


	//----- nvinfo : EIATTR_REGCOUNT
	.align		4
.L_7:
        /*0030*/ 	.byte	0x04, 0x2f
        /*0032*/ 	.short	(.L_9 - .L_8)
	.align		4
.L_8:
        /*0034*/ 	.word	index@(_Z23update_centroids_kernelPKfPKiPfPiiii)
        /*0038*/ 	.word	0x00000010


	//----- nvinfo : EIATTR_FRAME_SIZE
	.align		4
.L_9:
        /*003c*/ 	.byte	0x04, 0x11
        /*003e*/ 	.short	(.L_11 - .L_10)
	.align		4
.L_10:
        /*0040*/ 	.word	index@(_Z23update_centroids_kernelPKfPKiPfPiiii)
        /*0044*/ 	.word	0x00000000


	//----- nvinfo : EIATTR_REGCOUNT
	.align		4
.L_11:
        /*0048*/ 	.byte	0x04, 0x2f
        /*004a*/ 	.short	(.L_13 - .L_12)
	.align		4
.L_12:
        /*004c*/ 	.word	index@(_Z26normalize_centroids_kernelPfPKiii)
        /*0050*/ 	.word	0x00000010


	//----- nvinfo : EIATTR_FRAME_SIZE
	.align		4
.L_13:
        /*0054*/ 	.byte	0x04, 0x11
        /*0056*/ 	.short	(.L_15 - .L_14)
	.align		4
.L_14:
        /*0058*/ 	.word	index@($__internal_0_$__cuda_sm3x_div_rn_noftz_f32_slowpath)
        /*005c*/ 	.word	0x00000000


	//----- nvinfo : EIATTR_FRAME_SIZE
	.align		4
.L_15:
        /*0060*/ 	.byte	0x04, 0x11
        /*0062*/ 	.short	(.L_17 - .L_16)
	.align		4
.L_16:
        /*0064*/ 	.word	index@(_Z26normalize_centroids_kernelPfPKiii)
        /*0068*/ 	.word	0x00000000


	//----- nvinfo : EIATTR_REGCOUNT
	.align		4
.L_17:
        /*006c*/ 	.byte	0x04, 0x2f
        /*006e*/ 	.short	(.L_19 - .L_18)
	.align		4
.L_18:
        /*0070*/ 	.word	index@(_Z20initialise_centroidsiiPfS_)
        /*0074*/ 	.word	0x0000000a


	//----- nvinfo : EIATTR_FRAME_SIZE
	.align		4
.L_19:
        /*0078*/ 	.byte	0x04, 0x11
        /*007a*/ 	.short	(.L_21 - .L_20)
	.align		4
.L_20:
        /*007c*/ 	.word	index@(_Z20initialise_centroidsiiPfS_)
        /*0080*/ 	.word	0x00000000


	//----- nvinfo : EIATTR_REGCOUNT
	.align		4
.L_21:
        /*0084*/ 	.byte	0x04, 0x2f
        /*0086*/ 	.short	(.L_23 - .L_22)
	.align		4
.L_22:
        /*0088*/ 	.word	index@(_Z13detect_changePiS_iS_)
        /*008c*/ 	.word	0x0000000c


	//----- nvinfo : EIATTR_FRAME_SIZE
	.align		4
.L_23:
        /*0090*/ 	.byte	0x04, 0x11
        /*0092*/ 	.short	(.L_25 - .L_24)
	.align		4
.L_24:
        /*0094*/ 	.word	index@(_Z13detect_changePiS_iS_)
        /*0098*/ 	.word	0x00000000


	//----- nvinfo : EIATTR_MIN_STACK_SIZE
	.align		4
.L_25:
        /*009c*/ 	.byte	0x04, 0x12
        /*009e*/ 	.short	(.L_27 - .L_26)
	.align		4
.L_26:
        /*00a0*/ 	.word	index@(_Z13detect_changePiS_iS_)
        /*00a4*/ 	.word	0x00000000


	//----- nvinfo : EIATTR_MIN_STACK_SIZE
	.align		4
.L_27:
        /*00a8*/ 	.byte	0x04, 0x12
        /*00aa*/ 	.short	(.L_29 - .L_28)
	.align		4
.L_28:
        /*00ac*/ 	.word	index@(_Z20initialise_centroidsiiPfS_)
        /*00b0*/ 	.word	0x00000000


	//----- nvinfo : EIATTR_MIN_STACK_SIZE
	.align		4
.L_29:
        /*00b4*/ 	.byte	0x04, 0x12
        /*00b6*/ 	.short	(.L_31 - .L_30)
	.align		4
.L_30:
        /*00b8*/ 	.word	index@(_Z26normalize_centroids_kernelPfPKiii)
        /*00bc*/ 	.word	0x00000000


	//----- nvinfo : EIATTR_MIN_STACK_SIZE
	.align		4
.L_31:
        /*00c0*/ 	.byte	0x04, 0x12
        /*00c2*/ 	.short	(.L_33 - .L_32)
	.align		4
.L_32:
        /*00c4*/ 	.word	index@(_Z23update_centroids_kernelPKfPKiPfPiiii)
        /*00c8*/ 	.word	0x00000000


	//----- nvinfo : EIATTR_MIN_STACK_SIZE
	.align		4
.L_33:
        /*00cc*/ 	.byte	0x04, 0x12
        /*00ce*/ 	.short	(.L_35 - .L_34)
	.align		4
.L_34:
        /*00d0*/ 	.word	index@(_Z22assign_clusters_kernelPKfPiPfii)
        /*00d4*/ 	.word	0x00000000


	//----- nvinfo : EIATTR_MIN_STACK_SIZE
	.align		4
.L_35:
        /*00d8*/ 	.byte	0x04, 0x12
        /*00da*/ 	.short	(.L_37 - .L_36)
	.align		4
.L_36:
        /*00dc*/ 	.word	index@(_Z24compute_distances_kernelPKfS0_Pfiii)
        /*00e0*/ 	.word	0x00000000
.L_37:


//--------------------- .nv.compat                --------------------------
	.section	.nv.compat,"",@"SHT_CUDA_COMPAT_INFO"
	.align	4
        /*0000*/ 	.byte	0x02, 0x09, 0x00, 0x00, 0x02, 0x02, 0x01, 0x00, 0x02, 0x05, 0x05, 0x00, 0x03, 0x07, 0x01, 0x01
        /*0010*/ 	.byte	0x02, 0x03, 0x00, 0x00, 0x02, 0x06, 0x01, 0x00, 0x04, 0x0b, 0x08, 0x00, 0x01, 0x00, 0x00, 0x00
        /*0020*/ 	.byte	0x00, 0x00, 0x00, 0x00


//--------------------- .nv.info._Z13detect_changePiS_iS_ --------------------------
	.section	.nv.info._Z13detect_changePiS_iS_,"",@"SHT_CUDA_INFO"
	.sectionflags	@""
	.align	4


	//----- nvinfo : EIATTR_CUDA_API_VERSION
	.align		4
        /*0000*/ 	.byte	0x04, 0x37
        /*0002*/ 	.short	(.L_39 - .L_38)
.L_38:
        /*0004*/ 	.word	0x00000082


	//----- nvinfo : EIATTR_KPARAM_INFO
	.align		4
.L_39:
        /*0008*/ 	.byte	0x04, 0x17
        /*000a*/ 	.short	(.L_41 - .L_40)
.L_40:
        /*000c*/ 	.word	0x00000000
        /*0010*/ 	.short	0x0003
        /*0012*/ 	.short	0x0018
        /*0014*/ 	.byte	0x00, 0xf5, 0x21, 0x00


	//----- nvinfo : EIATTR_KPARAM_INFO
	.align		4
.L_41:
        /*0018*/ 	.byte	0x04, 0x17
        /*001a*/ 	.short	(.L_43 - .L_42)
.L_42:
        /*001c*/ 	.word	0x00000000
        /*0020*/ 	.short	0x0002
        /*0022*/ 	.short	0x0010
        /*0024*/ 	.byte	0x00, 0xf0, 0x11, 0x00


	//----- nvinfo : EIATTR_KPARAM_INFO
	.align		4
.L_43:
        /*0028*/ 	.byte	0x04, 0x17
        /*002a*/ 	.short	(.L_45 - .L_44)
.L_44:
        /*002c*/ 	.word	0x00000000
        /*0030*/ 	.short	0x0001
        /*0032*/ 	.short	0x0008
        /*0034*/ 	.byte	0x00, 0xf5, 0x21, 0x00


	//----- nvinfo : EIATTR_KPARAM_INFO
	.align		4
.L_45:
        /*0038*/ 	.byte	0x04, 0x17
        /*003a*/ 	.short	(.L_47 - .L_46)
.L_46:
        /*003c*/ 	.word	0x00000000
        /*0040*/ 	.short	0x0000
        /*0042*/ 	.short	0x0000
        /*0044*/ 	.byte	0x00, 0xf5, 0x21, 0x00


	//----- nvinfo : EIATTR_SPARSE_MMA_MASK
	.align		4
.L_47:
        /*0048*/ 	.byte	0x03, 0x50
        /*004a*/ 	.short	0x0000


	//----- nvinfo : EIATTR_MAXREG_COUNT
	.align		4
        /*004c*/ 	.byte	0x03, 0x1b
        /*004e*/ 	.short	0x00ff


	//----- nvinfo : EIATTR_MERCURY_ISA_VERSION
	.align		4
        /*0050*/ 	.byte	0x03, 0x5f
        /*0052*/ 	.short	0x0101


	//----- nvinfo : EIATTR_VRC_CTA_INIT_COUNT
	.align		4
        /*0054*/ 	.byte	0x02, 0x4a
	.zero		1
	.zero		1


	//----- nvinfo : EIATTR_EXIT_INSTR_OFFSETS
	.align		4
        /*0058*/ 	.byte	0x04, 0x1c
        /*005a*/ 	.short	(.L_49 - .L_48)


	//   ....[0]....
.L_48:
        /*005c*/ 	.word	0x00000070


	//   ....[1]....
        /*0060*/ 	.word	0x000000c0


	//   ....[2]....
        /*0064*/ 	.word	0x00000140


	//   ....[3]....
        /*0068*/ 	.word	0x00000170


	//----- nvinfo : EIATTR_CBANK_PARAM_SIZE
	.align		4
.L_49:
        /*006c*/ 	.byte	0x03, 0x19
        /*006e*/ 	.short	0x0020


	//----- nvinfo : EIATTR_PARAM_CBANK
	.align		4
        /*0070*/ 	.byte	0x04, 0x0a
        /*0072*/ 	.short	(.L_51 - .L_50)
	.align		4
.L_50:
        /*0074*/ 	.word	index@(.nv.constant0._Z13detect_changePiS_iS_)
        /*0078*/ 	.short	0x0380
        /*007a*/ 	.short	0x0020


	//----- nvinfo : EIATTR_SW_WAR
	.align		4
.L_51:
        /*007c*/ 	.byte	0x04, 0x36
        /*007e*/ 	.short	(.L_53 - .L_52)
.L_52:
        /*0080*/ 	.word	0x00000008
.L_53:


//--------------------- .nv.info._Z20initialise_centroidsiiPfS_ --------------------------
	.section	.nv.info._Z20initialise_centroidsiiPfS_,"",@"SHT_CUDA_INFO"
	.sectionflags	@""
	.align	4


	//----- nvinfo : EIATTR_CUDA_API_VERSION
	.align		4
        /*0000*/ 	.byte	0x04, 0x37
        /*0002*/ 	.short	(.L_55 - .L_54)
.L_54:
        /*0004*/ 	.word	0x00000082


	//----- nvinfo : EIATTR_KPARAM_INFO
	.align		4
.L_55:
        /*0008*/ 	.byte	0x04, 0x17
        /*000a*/ 	.short	(.L_57 - .L_56)
.L_56:
        /*000c*/ 	.word	0x00000000
        /*0010*/ 	.short	0x0003
        /*0012*/ 	.short	0x0010
        /*0014*/ 	.byte	0x00, 0xf5, 0x21, 0x00


	//----- nvinfo : EIATTR_KPARAM_INFO
	.align		4
.L_57:
        /*0018*/ 	.byte	0x04, 0x17
        /*001a*/ 	.short	(.L_59 - .L_58)
.L_58:
        /*001c*/ 	.word	0x00000000
        /*0020*/ 	.short	0x0002
        /*0022*/ 	.short	0x0008
        /*0024*/ 	.byte	0x00, 0xf5, 0x21, 0x00


	//----- nvinfo : EIATTR_KPARAM_INFO
	.align		4
.L_59:
        /*0028*/ 	.byte	0x04, 0x17
        /*002a*/ 	.short	(.L_61 - .L_60)
.L_60:
        /*002c*/ 	.word	0x00000000
        /*0030*/ 	.short	0x0001
        /*0032*/ 	.short	0x0004
        /*0034*/ 	.byte	0x00, 0xf0, 0x11, 0x00


	//----- nvinfo : EIATTR_KPARAM_INFO
	.align		4
.L_61:
        /*0038*/ 	.byte	0x04, 0x17
        /*003a*/ 	.short	(.L_63 - .L_62)
.L_62:
        /*003c*/ 	.word	0x00000000
        /*0040*/ 	.short	0x0000
        /*0042*/ 	.short	0x0000
        /*0044*/ 	.byte	0x00, 0xf0, 0x11, 0x00


	//----- nvinfo : EIATTR_SPARSE_MMA_MASK
	.align		4
.L_63:
        /*0048*/ 	.byte	0x03, 0x50
        /*004a*/ 	.short	0x0000


	//----- nvinfo : EIATTR_MAXREG_COUNT
	.align		4
        /*004c*/ 	.byte	0x03, 0x1b
        /*004e*/ 	.short	0x00ff


	//----- nvinfo : EIATTR_MERCURY_ISA_VERSION
	.align		4
        /*0050*/ 	.byte	0x03, 0x5f
        /*0052*/ 	.short	0x0101


	//----- nvinfo : EIATTR_VRC_CTA_INIT_COUNT
	.align		4
        /*0054*/ 	.byte	0x02, 0x4a
	.zero		1
	.zero		1


	//----- nvinfo : EIATTR_EXIT_INSTR_OFFSETS
	.align		4
        /*0058*/ 	.byte	0x04, 0x1c
        /*005a*/ 	.short	(.L_65 - .L_64)


	//   ....[0]....
.L_64:
        /*005c*/ 	.word	0x00000080


	//   ....[1]....
        /*0060*/ 	.word	0x00000100


	//----- nvinfo : EIATTR_CBANK_PARAM_SIZE
	.align		4
.L_65:
        /*0064*/ 	.byte	0x03, 0x19
        /*0066*/ 	.short	0x0018


	//----- nvinfo : EIATTR_PARAM_CBANK
	.align		4
        /*0068*/ 	.byte	0x04, 0x0a
        /*006a*/ 	.short	(.L_67 - .L_66)
	.align		4
.L_66:
        /*006c*/ 	.word	index@(.nv.constant0._Z20initialise_centroidsiiPfS_)
        /*0070*/ 	.short	0x0380
        /*0072*/ 	.short	0x0018


	//----- nvinfo : EIATTR_SW_WAR
	.align		4
.L_67:
        /*0074*/ 	.byte	0x04, 0x36
        /*0076*/ 	.short	(.L_69 - .L_68)
.L_68:
        /*0078*/ 	.word	0x00000008
.L_69:


//--------------------- .nv.info._Z26normalize_centroids_kernelPfPKiii --------------------------
	.section	.nv.info._Z26normalize_centroids_kernelPfPKiii,"",@"SHT_CUDA_INFO"
	.sectionflags	@""
	.align	4


	//----- nvinfo : EIATTR_CUDA_API_VERSION
	.align		4
        /*0000*/ 	.byte	0x04, 0x37
        /*0002*/ 	.short	(.L_71 - .L_70)
.L_70:
        /*0004*/ 	.word	0x00000082


	//----- nvinfo : EIATTR_KPARAM_INFO
	.align		4
.L_71:
        /*0008*/ 	.byte	0x04, 0x17
        /*000a*/ 	.short	(.L_73 - .L_72)
.L_72:
        /*000c*/ 	.word	0x00000000
        /*0010*/ 	.short	0x0003
        /*0012*/ 	.short	0x0014
        /*0014*/ 	.byte	0x00, 0xf0, 0x11, 0x00


	//----- nvinfo : EIATTR_KPARAM_INFO
	.align		4
.L_73:
        /*0018*/ 	.byte	0x04, 0x17
        /*001a*/ 	.short	(.L_75 - .L_74)
.L_74:
        /*001c*/ 	.word	0x00000000
        /*0020*/ 	.short	0x0002
        /*0022*/ 	.short	0x0010
        /*0024*/ 	.byte	0x00, 0xf0, 0x11, 0x00


	//----- nvinfo : EIATTR_KPARAM_INFO
	.align		4
.L_75:
        /*0028*/ 	.byte	0x04, 0x17
        /*002a*/ 	.short	(.L_77 - .L_76)
.L_76:
        /*002c*/ 	.word	0x00000000
        /*0030*/ 	.short	0x0001
        /*0032*/ 	.short	0x0008
        /*0034*/ 	.byte	0x00, 0xf5, 0x21, 0x00


	//----- nvinfo : EIATTR_KPARAM_INFO
	.align		4
.L_77:
        /*0038*/ 	.byte	0x04, 0x17
        /*003a*/ 	.short	(.L_79 - .L_78)
.L_78:
        /*003c*/ 	.word	0x00000000
        /*0040*/ 	.short	0x0000
        /*0042*/ 	.short	0x0000
        /*0044*/ 	.byte	0x00, 0xf5, 0x21, 0x00


	//----- nvinfo : EIATTR_SPARSE_MMA_MASK
	.align		4
.L_79:
        /*0048*/ 	.byte	0x03, 0x50
        /*004a*/ 	.short	0x0000


	//----- nvinfo : EIATTR_MAXREG_COUNT
	.align		4
        /*004c*/ 	.byte	0x03, 0x1b
        /*004e*/ 	.short	0x00ff


	//----- nvinfo : EIATTR_MERCURY_ISA_VERSION
	.align		4
        /*0050*/ 	.byte	0x03, 0x5f
        /*0052*/ 	.short	0x0101


	//----- nvinfo : EIATTR_VRC_CTA_INIT_COUNT
	.align		4
        /*0054*/ 	.byte	0x02, 0x4a
	.zero		1
	.zero		1


	//----- nvinfo : EIATTR_EXIT_INSTR_OFFSETS
	.align		4
        /*0058*/ 	.byte	0x04, 0x1c
        /*005a*/ 	.short	(.L_81 - .L_80)


	//   ....[0]....
.L_80:
        /*005c*/ 	.word	0x00000080


	//   ....[1]....
        /*0060*/ 	.word	0x00000260


	//   ....[2]....
        /*0064*/ 	.word	0x00000400


	//----- nvinfo : EIATTR_CRS_STACK_SIZE
	.align		4
.L_81:
        /*0068*/ 	.byte	0x04, 0x1e
        /*006a*/ 	.short	(.L_83 - .L_82)
.L_82:
        /*006c*/ 	.word	0x00000000


	//----- nvinfo : EIATTR_CBANK_PARAM_SIZE
	.align		4
.L_83:
        /*0070*/ 	.byte	0x03, 0x19
        /*0072*/ 	.short	0x0018


	//----- nvinfo : EIATTR_PARAM_CBANK
	.align		4
        /*0074*/ 	.byte	0x04, 0x0a
        /*0076*/ 	.short	(.L_85 - .L_84)
	.align		4
.L_84:
        /*0078*/ 	.word	index@(.nv.constant0._Z26normalize_centroids_kernelPfPKiii)
        /*007c*/ 	.short	0x0380
        /*007e*/ 	.short	0x0018


	//----- nvinfo : EIATTR_SW_WAR
	.align		4
.L_85:
        /*0080*/ 	.byte	0x04, 0x36
        /*0082*/ 	.short	(.L_87 - .L_86)
.L_86:
        /*0084*/ 	.word	0x00000008
.L_87:


//--------------------- .nv.info._Z23update_centroids_kernelPKfPKiPfPiiii --------------------------
	.section	.nv.info._Z23update_centroids_kernelPKfPKiPfPiiii,"",@"SHT_CUDA_INFO"
	.sectionflags	@""
	.align	4


	//----- nvinfo : EIATTR_CUDA_API_VERSION
	.align		4
        /*0000*/ 	.byte	0x04, 0x37
        /*0002*/ 	.short	(.L_89 - .L_88)
.L_88:
        /*0004*/ 	.word	0x00000082


	//----- nvinfo : EIATTR_KPARAM_INFO
	.align		4
.L_89:
        /*0008*/ 	.byte	0x04, 0x17
        /*000a*/ 	.short	(.L_91 - .L_90)
.L_90:
        /*000c*/ 	.word	0x00000000
        /*0010*/ 	.short	0x0006
        /*0012*/ 	.short	0x0028
        /*0014*/ 	.byte	0x00, 0xf0, 0x11, 0x00


	//----- nvinfo : EIATTR_KPARAM_INFO
	.align		4
.L_91:
        /*0018*/ 	.byte	0x04, 0x17
        /*001a*/ 	.short	(.L_93 - .L_92)
.L_92:
        /*001c*/ 	.word	0x00000000
        /*0020*/ 	.short	0x0005
        /*0022*/ 	.short	0x0024
        /*0024*/ 	.byte	0x00, 0xf0, 0x11, 0x00


	//----- nvinfo : EIATTR_KPARAM_INFO
	.align		4
.L_93:
        /*0028*/ 	.byte	0x04, 0x17
        /*002a*/ 	.short	(.L_95 - .L_94)
.L_94:
        /*002c*/ 	.word	0x00000000
        /*0030*/ 	.short	0x0004
        /*0032*/ 	.short	0x0020
        /*0034*/ 	.byte	0x00, 0xf0, 0x11, 0x00


	//----- nvinfo : EIATTR_KPARAM_INFO
	.align		4
.L_95:
        /*0038*/ 	.byte	0x04, 0x17
        /*003a*/ 	.short	(.L_97 - .L_96)
.L_96:
        /*003c*/ 	.word	0x00000000
        /*0040*/ 	.short	0x0003
        /*0042*/ 	.short	0x0018
        /*0044*/ 	.byte	0x00, 0xf5, 0x21, 0x00


	//----- nvinfo : EIATTR_KPARAM_INFO
	.align		4
.L_97:
        /*0048*/ 	.byte	0x04, 0x17
        /*004a*/ 	.short	(.L_99 - .L_98)
.L_98:
        /*004c*/ 	.word	0x00000000
        /*0050*/ 	.short	0x0002
        /*0052*/ 	.short	0x0010
        /*0054*/ 	.byte	0x00, 0xf5, 0x21, 0x00


	//----- nvinfo : EIATTR_KPARAM_INFO
	.align		4
.L_99:
        /*0058*/ 	.byte	0x04, 0x17
        /*005a*/ 	.short	(.L_101 - .L_100)
.L_100:
        /*005c*/ 	.word	0x00000000
        /*0060*/ 	.short	0x0001
        /*0062*/ 	.short	0x0008
        /*0064*/ 	.byte	0x00, 0xf5, 0x21, 0x00


	//----- nvinfo : EIATTR_KPARAM_INFO
	.align		4
.L_101:
        /*0068*/ 	.byte	0x04, 0x17
        /*006a*/ 	.short	(.L_103 - .L_102)
.L_102:
        /*006c*/ 	.word	0x00000000
        /*0070*/ 	.short	0x0000
        /*0072*/ 	.short	0x0000
        /*0074*/ 	.byte	0x00, 0xf5, 0x21, 0x00


	//----- nvinfo : EIATTR_SPARSE_MMA_MASK
	.align		4
.L_103:
        /*0078*/ 	.byte	0x03, 0x50
        /*007a*/ 	.short	0x0000


	//----- nvinfo : EIATTR_MAXREG_COUNT
	.align		4
        /*007c*/ 	.byte	0x03, 0x1b
        /*007e*/ 	.short	0x00ff


	//----- nvinfo : EIATTR_MERCURY_ISA_VERSION
	.align		4
        /*0080*/ 	.byte	0x03, 0x5f
        /*0082*/ 	.short	0x0101


	//----- nvinfo : EIATTR_VRC_CTA_INIT_COUNT
	.align		4
        /*0084*/ 	.byte	0x02, 0x4a
	.zero		1
	.zero		1


	//----- nvinfo : EIATTR_EXIT_INSTR_OFFSETS
	.align		4
        /*0088*/ 	.byte	0x04, 0x1c
        /*008a*/ 	.short	(.L_105 - .L_104)


	//   ....[0]....
.L_104:
        /*008c*/ 	.word	0x00000080


	//   ....[1]....
        /*0090*/ 	.word	0x000002f0


	//   ....[2]....
        /*0094*/ 	.word	0x00000340


	//----- nvinfo : EIATTR_CBANK_PARAM_SIZE
	.align		4
.L_105:
        /*0098*/ 	.byte	0x03, 0x19
        /*009a*/ 	.short	0x002c


	//----- nvinfo : EIATTR_PARAM_CBANK
	.align		4
        /*009c*/ 	.byte	0x04, 0x0a
        /*009e*/ 	.short	(.L_107 - .L_106)
	.align		4
.L_106:
        /*00a0*/ 	.word	index@(.nv.constant0._Z23update_centroids_kernelPKfPKiPfPiiii)
        /*00a4*/ 	.short	0x0380
        /*00a6*/ 	.short	0x002c


	//----- nvinfo : EIATTR_SW_WAR
	.align		4
.L_107:
        /*00a8*/ 	.byte	0x04, 0x36
        /*00aa*/ 	.short	(.L_109 - .L_108)
.L_108:
        /*00ac*/ 	.word	0x00000008
.L_109:


//--------------------- .nv.info._Z22assign_clusters_kernelPKfPiPfii --------------------------
	.section	.nv.info._Z22assign_clusters_kernelPKfPiPfii,"",@"SHT_CUDA_INFO"
	.sectionflags	@""
	.align	4


	//----- nvinfo : EIATTR_CUDA_API_VERSION
	.align		4
        /*0000*/ 	.byte	0x04, 0x37
        /*0002*/ 	.short	(.L_111 - .L_110)
.L_110:
        /*0004*/ 	.word	0x00000082


	//----- nvinfo : EIATTR_KPARAM_INFO
	.align		4
.L_111:
        /*0008*/ 	.byte	0x04, 0x17
        /*000a*/ 	.short	(.L_113 - .L_112)
.L_112:
        /*000c*/ 	.word	0x00000000
        /*0010*/ 	.short	0x0004
        /*0012*/ 	.short	0x001c
        /*0014*/ 	.byte	0x00, 0xf0, 0x11, 0x00


	//----- nvinfo : EIATTR_KPARAM_INFO
	.align		4
.L_113:
        /*0018*/ 	.byte	0x04, 0x17
        /*001a*/ 	.short	(.L_115 - .L_114)
.L_114:
        /*001c*/ 	.word	0x00000000
        /*0020*/ 	.short	0x0003
        /*0022*/ 	.short	0x0018
        /*0024*/ 	.byte	0x00, 0xf0, 0x11, 0x00


	//----- nvinfo : EIATTR_KPARAM_INFO
	.align		4
.L_115:
        /*0028*/ 	.byte	0x04, 0x17
        /*002a*/ 	.short	(.L_117 - .L_116)
.L_116:
        /*002c*/ 	.word	0x00000000
        /*0030*/ 	.short	0x0002
        /*0032*/ 	.short	0x0010
        /*0034*/ 	.byte	0x00, 0xf5, 0x21, 0x00


	//----- nvinfo : EIATTR_KPARAM_INFO
	.align		4
.L_117:
        /*0038*/ 	.byte	0x04, 0x17
        /*003a*/ 	.short	(.L_119 - .L_118)
.L_118:
        /*003c*/ 	.word	0x00000000
        /*0040*/ 	.short	0x0001
        /*0042*/ 	.short	0x0008
        /*0044*/ 	.byte	0x00, 0xf5, 0x21, 0x00


	//----- nvinfo : EIATTR_KPARAM_INFO
	.align		4
.L_119:
        /*0048*/ 	.byte	0x04, 0x17
        /*004a*/ 	.short	(.L_121 - .L_120)
.L_120:
        /*004c*/ 	.word	0x00000000
        /*0050*/ 	.short	0x0000
        /*0052*/ 	.short	0x0000
        /*0054*/ 	.byte	0x00, 0xf5, 0x21, 0x00


	//----- nvinfo : EIATTR_SPARSE_MMA_MASK
	.align		4
.L_121:
        /*0058*/ 	.byte	0x03, 0x50
        /*005a*/ 	.short	0x0000


	//----- nvinfo : EIATTR_MAXREG_COUNT
	.align		4
        /*005c*/ 	.byte	0x03, 0x1b
        /*005e*/ 	.short	0x00ff


	//----- nvinfo : EIATTR_MERCURY_ISA_VERSION
	.align		4
        /*0060*/ 	.byte	0x03, 0x5f
        /*0062*/ 	.short	0x0101


	//----- nvinfo : EIATTR_VRC_CTA_INIT_COUNT
	.align		4
        /*0064*/ 	.byte	0x02, 0x4a
	.zero		1
	.zero		1


	//----- nvinfo : EIATTR_EXIT_INSTR_OFFSETS
	.align		4
        /*0068*/ 	.byte	0x04, 0x1c
        /*006a*/ 	.short	(.L_123 - .L_122)


	//   ....[0]....
.L_122:
        /*006c*/ 	.word	0x00000070


	//   ....[1]....
        /*0070*/ 	.word	0x00000b10


	//----- nvinfo : EIATTR_CBANK_PARAM_SIZE
	.align		4
.L_123:
        /*0074*/ 	.byte	0x03, 0x19
        /*0076*/ 	.short	0x0020


	//----- nvinfo : EIATTR_PARAM_CBANK
	.align		4
        /*0078*/ 	.byte	0x04, 0x0a
        /*007a*/ 	.short	(.L_125 - .L_124)
	.align		4
.L_124:
        /*007c*/ 	.word	index@(.nv.constant0._Z22assign_clusters_kernelPKfPiPfii)
        /*0080*/ 	.short	0x0380
        /*0082*/ 	.short	0x0020


	//----- nvinfo : EIATTR_SW_WAR
	.align		4
.L_125:
        /*0084*/ 	.byte	0x04, 0x36
        /*0086*/ 	.short	(.L_127 - .L_126)
.L_126:
        /*0088*/ 	.word	0x00000008
.L_127:


//--------------------- .nv.info._Z24compute_distances_kernelPKfS0_Pfiii --------------------------
	.section	.nv.info._Z24compute_distances_kernelPKfS0_Pfiii,"",@"SHT_CUDA_INFO"
	.sectionflags	@""
	.align	4


	//----- nvinfo : EIATTR_CUDA_API_VERSION
	.align		4
        /*0000*/ 	.byte	0x04, 0x37
        /*0002*/ 	.short	(.L_129 - .L_128)
.L_128:
        /*0004*/ 	.word	0x00000082


	//----- nvinfo : EIATTR_KPARAM_INFO
	.align		4
.L_129:
        /*0008*/ 	.byte	0x04, 0x17
        /*000a*/ 	.short	(.L_131 - .L_130)
.L_130:
        /*000c*/ 	.word	0x00000000
        /*0010*/ 	.short	0x0005
        /*0012*/ 	.short	0x0020
        /*0014*/ 	.byte	0x00, 0xf0, 0x11, 0x00


	//----- nvinfo : EIATTR_KPARAM_INFO
	.align		4
.L_131:
        /*0018*/ 	.byte	0x04, 0x17
        /*001a*/ 	.short	(.L_133 - .L_132)
.L_132:
        /*001c*/ 	.word	0x00000000
        /*0020*/ 	.short	0x0004
        /*0022*/ 	.short	0x001c
        /*0024*/ 	.byte	0x00, 0xf0, 0x11, 0x00


	//----- nvinfo : EIATTR_KPARAM_INFO
	.align		4
.L_133:
        /*0028*/ 	.byte	0x04, 0x17
        /*002a*/ 	.short	(.L_135 - .L_134)
.L_134:
        /*002c*/ 	.word	0x00000000
        /*0030*/ 	.short	0x0003
        /*0032*/ 	.short	0x0018
        /*0034*/ 	.byte	0x00, 0xf0, 0x11, 0x00


	//----- nvinfo : EIATTR_KPARAM_INFO
	.align		4
.L_135:
        /*0038*/ 	.byte	0x04, 0x17
        /*003a*/ 	.short	(.L_137 - .L_136)
.L_136:
        /*003c*/ 	.word	0x00000000
        /*0040*/ 	.short	0x0002
        /*0042*/ 	.short	0x0010
        /*0044*/ 	.byte	0x00, 0xf5, 0x21, 0x00


	//----- nvinfo : EIATTR_KPARAM_INFO
	.align		4
.L_137:
        /*0048*/ 	.byte	0x04, 0x17
        /*004a*/ 	.short	(.L_139 - .L_138)
.L_138:
        /*004c*/ 	.word	0x00000000
        /*0050*/ 	.short	0x0001
        /*0052*/ 	.short	0x0008
        /*0054*/ 	.byte	0x00, 0xf5, 0x21, 0x00


	//----- nvinfo : EIATTR_KPARAM_INFO
	.align		4
.L_139:
        /*0058*/ 	.byte	0x04, 0x17
        /*005a*/ 	.short	(.L_141 - .L_140)
.L_140:
        /*005c*/ 	.word	0x00000000
        /*0060*/ 	.short	0x0000
        /*0062*/ 	.short	0x0000
        /*0064*/ 	.byte	0x00, 0xf5, 0x21, 0x00


	//----- nvinfo : EIATTR_SPARSE_MMA_MASK
	.align		4
.L_141:
        /*0068*/ 	.byte	0x03, 0x50
        /*006a*/ 	.short	0x0000


	//----- nvinfo : EIATTR_MAXREG_COUNT
	.align		4
        /*006c*/ 	.byte	0x03, 0x1b
        /*006e*/ 	.short	0x00ff


	//----- nvinfo : EIATTR_MERCURY_ISA_VERSION
	.align		4
        /*0070*/ 	.byte	0x03, 0x5f
        /*0072*/ 	.short	0x0101


	//----- nvinfo : EIATTR_VRC_CTA_INIT_COUNT
	.align		4
        /*0074*/ 	.byte	0x02, 0x4a
	.zero		1
	.zero		1


	//----- nvinfo : EIATTR_EXIT_INSTR_OFFSETS
	.align		4
        /*0078*/ 	.byte	0x04, 0x1c
        /*007a*/ 	.short	(.L_143 - .L_142)


	//   ....[0]....
.L_142:
        /*007c*/ 	.word	0x00000090


	//   ....[1]....
        /*0080*/ 	.word	0x00000a10


	//----- nvinfo : EIATTR_CBANK_PARAM_SIZE
	.align		4
.L_143:
        /*0084*/ 	.byte	0x03, 0x19
        /*0086*/ 	.short	0x0024


	//----- nvinfo : EIATTR_PARAM_CBANK
	.align		4
        /*0088*/ 	.byte	0x04, 0x0a
        /*008a*/ 	.short	(.L_145 - .L_144)
	.align		4
.L_144:
        /*008c*/ 	.word	index@(.nv.constant0._Z24compute_distances_kernelPKfS0_Pfiii)
        /*0090*/ 	.short	0x0380
        /*0092*/ 	.short	0x0024


	//----- nvinfo : EIATTR_SW_WAR
	.align		4
.L_145:
        /*0094*/ 	.byte	0x04, 0x36
        /*0096*/ 	.short	(.L_147 - .L_146)
.L_146:
        /*0098*/ 	.word	0x00000008
.L_147:


//--------------------- .nv.callgraph             --------------------------
	.section	.nv.callgraph,"",@"SHT_CUDA_CALLGRAPH"
	.align	4
	.sectionentsize	8
	.align		4
        /*0000*/ 	.word	0x00000000
	.align		4
        /*0004*/ 	.word	0xffffffff
	.align		4
        /*0008*/ 	.word	0x00000000
	.align		4
        /*000c*/ 	.word	0xfffffffe
	.align		4
        /*0010*/ 	.word	0x00000000
	.align		4
        /*0014*/ 	.word	0xfffffffd
	.align		4
        /*0018*/ 	.word	0x00000000
	.align		4
        /*001c*/ 	.word	0xfffffffc


//--------------------- .text._Z13detect_changePiS_iS_ --------------------------
	.section	.text._Z13detect_changePiS_iS_,"ax",@progbits
	.align	128
        .global         _Z13detect_changePiS_iS_
        .type           _Z13detect_changePiS_iS_,@function
        .size           _Z13detect_changePiS_iS_,(.L_x_30 - _Z13detect_changePiS_iS_)
        .other          _Z13detect_changePiS_iS_,@"STO_CUDA_ENTRY STV_DEFAULT"
_Z13detect_changePiS_iS_:
.text._Z13detect_changePiS_iS_:
[----:B------:R-:W-:Y:S01]  /*0000*/  LDC R1, c[0x0][0x37c] ;  /* 0x0000df00ff017b82 */ /* 0x000fe20000000800 */
[----:B------:R-:W0:Y:S07]  /*0010*/  S2R R0, SR_TID.X ;  /* 0x0000000000007919 */ /* 0x000e2e0000002100 */
[----:B------:R-:W0:Y:S01]  /*0020*/  S2UR UR4, SR_CTAID.X ;  /* 0x00000000000479c3 */ /* 0x000e220000002500 */
[----:B------:R-:W1:Y:S07]  /*0030*/  LDCU UR5, c[0x0][0x390] ;  /* 0x00007200ff0577ac */ /* 0x000e6e0008000800 */
[----:B------:R-:W0:Y:S02]  /*0040*/  LDC R9, c[0x0][0x360] ;  /* 0x0000d800ff097b82 */ /* 0x000e240000000800 */
[----:B0-----:R-:W-:-:S05]  /*0050*/  IMAD R9, R9, UR4, R0 ;  /* 0x0000000409097c24 */ /* 0x001fca000f8e0200 */
[----:B-1----:R-:W-:-:S13]  /*0060*/  ISETP.GE.AND P0, PT, R9, UR5, PT ;  /* 0x0000000509007c0c */ /* 0x002fda000bf06270 */
[----:B------:R-:W-:Y:S05]  /*0070*/  @P0 EXIT ;  /* 0x000000000000094d */ /* 0x000fea0003800000 */
[----:B------:R-:W0:Y:S01]  /*0080*/  LDC.64 R2, c[0x0][0x398] ;  /* 0x0000e600ff027b82 */ /* 0x000e220000000a00 */
[----:B------:R-:W0:Y:S02]  /*0090*/  LDCU.64 UR4, c[0x0][0x358] ;  /* 0x00006b00ff0477ac */ /* 0x000e240008000a00 */
[----:B0-----:R-:W2:Y:S02]  /*00a0*/  LDG.E R0, desc[UR4][R2.64] ;  /* 0x0000000402007981 */ /* 0x001ea4000c1e1900 */
[----:B--2---:R-:W-:-:S13]  /*00b0*/  ISETP.NE.AND P0, PT, R0, 0x1, PT ;  /* 0x000000010000780c */ /* 0x004fda0003f05270 */
[----:B------:R-:W-:Y:S05]  /*00c0*/  @!P0 EXIT ;  /* 0x000000000000894d */ /* 0x000fea0003800000 */
[----:B------:R-:W0:Y:S08]  /*00d0*/  LDC.64 R4, c[0x0][0x380] ;  /* 0x0000e000ff047b82 */ /* 0x000e300000000a00 */
[----:B------:R-:W1:Y:S01]  /*00e0*/  LDC.64 R6, c[0x0][0x388] ;  /* 0x0000e200ff067b82 */ /* 0x000e620000000a00 */
[----:B0-----:R-:W-:-:S06]  /*00f0*/  IMAD.WIDE R4, R9, 0x4, R4 ;  /* 0x0000000409047825 */ /* 0x001fcc00078e0204 */
[----:B------:R-:W2:Y:S01]  /*0100*/  LDG.E R4, desc[UR4][R4.64] ;  /* 0x0000000404047981 */ /* 0x000ea2000c1e1900 */
[----:B-1----:R-:W-:-:S06]  /*0110*/  IMAD.WIDE R6, R9, 0x4, R6 ;  /* 0x0000000409067825 */ /* 0x002fcc00078e0206 */
[----:B------:R-:W2:Y:S02]  /*0120*/  LDG.E R7, desc[UR4][R6.64] ;  /* 0x0000000406077981 */ /* 0x000ea4000c1e1900 */
[----:B--2---:R-:W-:-:S13]  /*0130*/  ISETP.NE.AND P0, PT, R4, R7, PT ;  /* 0x000000070400720c */ /* 0x004fda0003f05270 */
[----:B------:R-:W-:Y:S05]  /*0140*/  @!P0 EXIT ;  /* 0x000000000000894d */ /* 0x000fea0003800000 */
[----:B------:R-:W-:-:S05]  /*0150*/  HFMA2 R5, -RZ, RZ, 0, 5.9604644775390625e-08 ;  /* 0x00000001ff057431 */ /* 0x000fca00000001ff */
[----:B------:R-:W-:Y:S01]  /*0160*/  ATOMG.E.EXCH.STRONG.GPU PT, RZ, desc[UR4][R2.64], R5 ;  /* 0x8000000502ff79a8 */ /* 0x000fe2000c1ef104 */
[----:B------:R-:W-:Y:S05]  /*0170*/  EXIT ;  /* 0x000000000000794d */ /* 0x000fea0003800000 */
.L_x_0:
[----:B------:R-:W-:-:S00]  /*0180*/  BRA `(.L_x_0) ;  /* 0xfffffffc00fc7947 */ /* 0x000fc0000383ffff */
[----:B------:R-:W-:-:S00]  /*0190*/  NOP ;  /* 0x0000000000007918 */ /* 0x000fc00000000000 */
        /* <DEDUP_REMOVED lines=14> */
.L_x_30:


//--------------------- .text._Z20initialise_centroidsiiPfS_ --------------------------
	.section	.text._Z20initialise_centroidsiiPfS_,"ax",@progbits
	.align	128
        .global         _Z20initialise_centroidsiiPfS_
        .type           _Z20initialise_centroidsiiPfS_,@function
        .size           _Z20initialise_centroidsiiPfS_,(.L_x_31 - _Z20initialise_centroidsiiPfS_)
        .other          _Z20initialise_centroidsiiPfS_,@"STO_CUDA_ENTRY STV_DEFAULT"
_Z20initialise_centroidsiiPfS_:
.text._Z20initialise_centroidsiiPfS_:
[----:B------:R-:W-:Y:S01]  /*0000*/  LDC R1, c[0x0][0x37c] ;  /* 0x0000df00ff017b82 */ /* 0x000fe20000000800 */
[----:B------:R-:W0:Y:S07]  /*0010*/  S2R R0, SR_TID.X ;  /* 0x0000000000007919 */ /* 0x000e2e0000002100 */
[----:B------:R-:W0:Y:S01]  /*0020*/  S2UR UR6, SR_CTAID.X ;  /* 0x00000000000679c3 */ /* 0x000e220000002500 */
[----:B------:R-:W1:Y:S07]  /*0030*/  LDCU.64 UR4, c[0x0][0x380] ;  /* 0x00007000ff0477ac */ /* 0x000e6e0008000a00 */
[----:B------:R-:W0:Y:S01]  /*0040*/  LDC R7, c[0x0][0x360] ;  /* 0x0000d800ff077b82 */ /* 0x000e220000000800 */
[----:B-1----:R-:W-:Y:S01]  /*0050*/  UIMAD UR4, UR5, UR4, URZ ;  /* 0x00000004050472a4 */ /* 0x002fe2000f8e02ff */
[----:B0-----:R-:W-:-:S05]  /*0060*/  IMAD R7, R7, UR6, R0 ;  /* 0x0000000607077c24 */ /* 0x001fca000f8e0200 */
[----:B------:R-:W-:-:S13]  /*0070*/  ISETP.GE.AND P0, PT, R7, UR4, PT ;  /* 0x0000000407007c0c */ /* 0x000fda000bf06270 */
[----:B------:R-:W-:Y:S05]  /*0080*/  @P0 EXIT ;  /* 0x000000000000094d */ /* 0x000fea0003800000 */
[----:B------:R-:W0:Y:S01]  /*0090*/  LDC.64 R2, c[0x0][0x388] ;  /* 0x0000e200ff027b82 */ /* 0x000e220000000a00 */
[----:B------:R-:W1:Y:S07]  /*00a0*/  LDCU.64 UR4, c[0x0][0x358] ;  /* 0x00006b00ff0477ac */ /* 0x000e6e0008000a00 */
[----:B------:R-:W2:Y:S01]  /*00b0*/  LDC.64 R4, c[0x0][0x390] ;  /* 0x0000e400ff047b82 */ /* 0x000ea20000000a00 */
[----:B0-----:R-:W-:-:S06]  /*00c0*/  IMAD.WIDE R2, R7, 0x4, R2 ;  /* 0x0000000407027825 */ /* 0x001fcc00078e0202 */
[----:B-1----:R-:W3:Y:S01]  /*00d0*/  LDG.E R3, desc[UR4][R2.64] ;  /* 0x0000000402037981 */ /* 0x002ee2000c1e1900 */
[----:B--2---:R-:W-:-:S05]  /*00e0*/  IMAD.WIDE R4, R7, 0x4, R4 ;  /* 0x0000000407047825 */ /* 0x004fca00078e0204 */
[----:B---3--:R-:W-:Y:S01]  /*00f0*/  STG.E desc[UR4][R4.64], R3 ;  /* 0x0000000304007986 */ /* 0x008fe2000c101904 */
[----:B------:R-:W-:Y:S05]  /*0100*/  EXIT ;  /* 0x000000000000794d */ /* 0x000fea0003800000 */
.L_x_1:
        /* <DEDUP_REMOVED lines=15> */
.L_x_31:


//--------------------- .text._Z26normalize_centroids_kernelPfPKiii --------------------------
	.section	.text._Z26normalize_centroids_kernelPfPKiii,"ax",@progbits
	.align	128
        .global         _Z26normalize_centroids_kernelPfPKiii
        .type           _Z26normalize_centroids_kernelPfPKiii,@function
        .size           _Z26normalize_centroids_kernelPfPKiii,(.L_x_29 - _Z26normalize_centroids_kernelPfPKiii)
        .other          _Z26normalize_centroids_kernelPfPKiii,@"STO_CUDA_ENTRY STV_DEFAULT"
_Z26normalize_centroids_kernelPfPKiii:
.text._Z26normalize_centroids_kernelPfPKiii:
[----:B------:R-:W-:Y:S01]  /*0000*/  LDC R1, c[0x0][0x37c] ;  /* 0x0000df00ff017b82 */ /* 0x000fe20000000800 */
[----:B------:R-:W0:Y:S07]  /*0010*/  S2R R0, SR_TID.X ;  /* 0x0000000000007919 */ /* 0x000e2e0000002100 */
[----:B------:R-:W0:Y:S08]  /*0020*/  S2UR UR4, SR_CTAID.X ;  /* 0x00000000000479c3 */ /* 0x000e300000002500 */
[----:B------:R-:W0:Y:S08]  /*0030*/  LDC R7, c[0x0][0x360] ;  /* 0x0000d800ff077b82 */ /* 0x000e300000000800 */
[----:B------:R-:W1:Y:S01]  /*0040*/  LDC.64 R2, c[0x0][0x390] ;  /* 0x0000e400ff027b82 */ /* 0x000e620000000a00 */
[----:B0-----:R-:W-:-:S02]  /*0050*/  IMAD R7, R7, UR4, R0 ;  /* 0x0000000407077c24 */ /* 0x001fc4000f8e0200 */
[----:B-1----:R-:W-:-:S05]  /*0060*/  IMAD R0, R3, R2, RZ ;  /* 0x0000000203007224 */ /* 0x002fca00078e02ff */
[----:B------:R-:W-:-:S13]  /*0070*/  ISETP.GE.AND P0, PT, R7, R0, PT ;  /* 0x000000000700720c */ /* 0x000fda0003f06270 */
[----:B------:R-:W-:Y:S05]  /*0080*/  @P0 EXIT ;  /* 0x000000000000094d */ /* 0x000fea0003800000 */
[----:B------:R-:W-:Y:S01]  /*0090*/  IABS R9, R2 ;  /* 0x0000000200097213 */ /* 0x000fe20000000000 */
[----:B------:R-:W0:Y:S03]  /*00a0*/  LDCU.64 UR4, c[0x0][0x358] ;  /* 0x00006b00ff0477ac */ /* 0x000e260008000a00 */
[----:B------:R-:W1:Y:S08]  /*00b0*/  I2F.RP R0, R9 ;  /* 0x0000000900007306 */ /* 0x000e700000209400 */
[----:B-1----:R-:W1:Y:S02]  /*00c0*/  MUFU.RCP R0, R0 ;  /* 0x0000000000007308 */ /* 0x002e640000001000 */
[----:B-1----:R-:W-:-:S06]  /*00d0*/  VIADD R4, R0, 0xffffffe ;  /* 0x0ffffffe00047836 */ /* 0x002fcc0000000000 */
[----:B------:R1:W2:Y:S02]  /*00e0*/  F2I.FTZ.U32.TRUNC.NTZ R5, R4 ;  /* 0x0000000400057305 */ /* 0x0002a4000021f000 */
[----:B-1----:R-:W-:Y:S02]  /*00f0*/  IMAD.MOV.U32 R4, RZ, RZ, RZ ;  /* 0x000000ffff047224 */ /* 0x002fe400078e00ff */
[----:B--2---:R-:W-:-:S04]  /*0100*/  IMAD.MOV R6, RZ, RZ, -R5 ;  /* 0x000000ffff067224 */ /* 0x004fc800078e0a05 */
[----:B------:R-:W-:Y:S01]  /*0110*/  IMAD R3, R6, R9, RZ ;  /* 0x0000000906037224 */ /* 0x000fe200078e02ff */
[----:B------:R-:W-:-:S03]  /*0120*/  IABS R6, R7 ;  /* 0x0000000700067213 */ /* 0x000fc60000000000 */
[----:B------:R-:W-:-:S06]  /*0130*/  IMAD.HI.U32 R5, R5, R3, R4 ;  /* 0x0000000305057227 */ /* 0x000fcc00078e0004 */
[----:B------:R-:W-:Y:S02]  /*0140*/  IMAD.HI.U32 R3, R5, R6, RZ ;  /* 0x0000000605037227 */ /* 0x000fe400078e00ff */
[----:B------:R-:W1:Y:S02]  /*0150*/  LDC.64 R4, c[0x0][0x388] ;  /* 0x0000e200ff047b82 */ /* 0x000e640000000a00 */
[----:B------:R-:W-:-:S04]  /*0160*/  IMAD.MOV R0, RZ, RZ, -R3 ;  /* 0x000000ffff007224 */ /* 0x000fc800078e0a03 */
[----:B------:R-:W-:Y:S01]  /*0170*/  IMAD R0, R9, R0, R6 ;  /* 0x0000000009007224 */ /* 0x000fe200078e0206 */
[----:B------:R-:W-:-:S04]  /*0180*/  LOP3.LUT R6, R7, R2, RZ, 0x3c, !PT ;  /* 0x0000000207067212 */ /* 0x000fc800078e3cff */
[----:B------:R-:W-:Y:S02]  /*0190*/  ISETP.GT.U32.AND P2, PT, R9, R0, PT ;  /* 0x000000000900720c */ /* 0x000fe40003f44070 */
[----:B------:R-:W-:Y:S02]  /*01a0*/  ISETP.GE.AND P0, PT, R6, RZ, PT ;  /* 0x000000ff0600720c */ /* 0x000fe40003f06270 */
[----:B------:R-:W-:-:S09]  /*01b0*/  LOP3.LUT R6, RZ, R2, RZ, 0x33, !PT ;  /* 0x00000002ff067212 */ /* 0x000fd200078e33ff */
[----:B------:R-:W-:Y:S02]  /*01c0*/  @!P2 IMAD.IADD R0, R0, 0x1, -R9 ;  /* 0x000000010000a824 */ /* 0x000fe400078e0a09 */
[----:B------:R-:W-:-:S03]  /*01d0*/  @!P2 VIADD R3, R3, 0x1 ;  /* 0x000000010303a836 */ /* 0x000fc60000000000 */
[----:B------:R-:W-:-:S13]  /*01e0*/  ISETP.GE.U32.AND P1, PT, R0, R9, PT ;  /* 0x000000090000720c */ /* 0x000fda0003f26070 */
[----:B------:R-:W-:Y:S01]  /*01f0*/  @P1 VIADD R3, R3, 0x1 ;  /* 0x0000000103031836 */ /* 0x000fe20000000000 */
[----:B------:R-:W-:-:S03]  /*0200*/  ISETP.NE.AND P1, PT, R2, RZ, PT ;  /* 0x000000ff0200720c */ /* 0x000fc60003f25270 */
[----:B------:R-:W-:-:S05]  /*0210*/  @!P0 IMAD.MOV R3, RZ, RZ, -R3 ;  /* 0x000000ffff038224 */ /* 0x000fca00078e0a03 */
[----:B------:R-:W-:-:S05]  /*0220*/  SEL R11, R6, R3, !P1 ;  /* 0x00000003060b7207 */ /* 0x000fca0004800000 */
[----:B-1----:R-:W-:-:S05]  /*0230*/  IMAD.WIDE R4, R11, 0x4, R4 ;  /* 0x000000040b047825 */ /* 0x002fca00078e0204 */
[----:B0-----:R-:W2:Y:S02]  /*0240*/  LDG.E R8, desc[UR4][R4.64] ;  /* 0x0000000404087981 */ /* 0x001ea4000c1e1900 */
[----:B--2---:R-:W-:-:S13]  /*0250*/  ISETP.GE.AND P0, PT, R8, 0x1, PT ;  /* 0x000000010800780c */ /* 0x004fda0003f06270 */
[----:B------:R-:W-:Y:S05]  /*0260*/  @!P0 EXIT ;  /* 0x000000000000894d */ /* 0x000fea0003800000 */
[----:B------:R-:W-:Y:S01]  /*0270*/  ISETP.GE.AND P2, PT, R7, RZ, PT ;  /* 0x000000ff0700720c */ /* 0x000fe20003f46270 */
[----:B------:R-:W0:Y:S01]  /*0280*/  LDC.64 R4, c[0x0][0x380] ;  /* 0x0000e000ff047b82 */ /* 0x000e220000000a00 */
[----:B------:R-:W-:Y:S01]  /*0290*/  IMAD.IADD R3, R0, 0x1, -R9 ;  /* 0x0000000100037824 */ /* 0x000fe200078e0a09 */
[----:B------:R-:W-:-:S04]  /*02a0*/  ISETP.GT.U32.AND P0, PT, R9, R0, PT ;  /* 0x000000000900720c */ /* 0x000fc80003f04070 */
[----:B------:R-:W-:-:S06]  /*02b0*/  SEL R3, R3, R0, !P0 ;  /* 0x0000000003037207 */ /* 0x000fcc0004000000 */
[----:B------:R-:W-:-:S05]  /*02c0*/  @!P2 IMAD.MOV R3, RZ, RZ, -R3 ;  /* 0x000000ffff03a224 */ /* 0x000fca00078e0a03 */
[----:B------:R-:W-:-:S05]  /*02d0*/  SEL R3, R6, R3, !P1 ;  /* 0x0000000306037207 */ /* 0x000fca0004800000 */
[----:B------:R-:W-:-:S04]  /*02e0*/  IMAD R3, R11, R2, R3 ;  /* 0x000000020b037224 */ /* 0x000fc800078e0203 */
[----:B0-----:R-:W-:-:S05]  /*02f0*/  IMAD.WIDE R4, R3, 0x4, R4 ;  /* 0x0000000403047825 */ /* 0x001fca00078e0204 */
[----:B------:R-:W2:Y:S01]  /*0300*/  LDG.E R0, desc[UR4][R4.64] ;  /* 0x0000000404007981 */ /* 0x000ea2000c1e1900 */
[----:B------:R-:W-:Y:S01]  /*0310*/  I2FP.F32.U32 R7, R8 ;  /* 0x0000000800077245 */ /* 0x000fe20000201000 */
[----:B------:R-:W-:Y:S03]  /*0320*/  BSSY.RECONVERGENT B0, `(.L_x_2) ;  /* 0x000000c000007945 */ /* 0x000fe60003800200 */
[----:B------:R-:W0:Y:S02]  /*0330*/  MUFU.RCP R2, R7 ;  /* 0x0000000700027308 */ /* 0x000e240000001000 */
[----:B0-----:R-:W-:-:S04]  /*0340*/  FFMA R3, -R7, R2, 1 ;  /* 0x3f80000007037423 */ /* 0x001fc80000000102 */
[----:B------:R-:W-:Y:S02]  /*0350*/  FFMA R3, R2, R3, R2 ;  /* 0x0000000302037223 */ /* 0x000fe40000000002 */
[----:B--2---:R-:W0:Y:S02]  /*0360*/  FCHK P0, R0, R7 ;  /* 0x0000000700007302 */ /* 0x004e240000000000 */
[----:B------:R-:W-:-:S04]  /*0370*/  FFMA R2, R0, R3, RZ ;  /* 0x0000000300027223 */ /* 0x000fc800000000ff */
[----:B------:R-:W-:-:S04]  /*0380*/  FFMA R6, -R7, R2, R0 ;  /* 0x0000000207067223 */ /* 0x000fc80000000100 */
[----:B------:R-:W-:Y:S01]  /*0390*/  FFMA R3, R3, R6, R2 ;  /* 0x0000000603037223 */ /* 0x000fe20000000002 */
[----:B0-----:R-:W-:Y:S06]  /*03a0*/  @!P0 BRA `(.L_x_3) ;  /* 0x00000000000c8947 */ /* 0x001fec0003800000 */
[----:B------:R-:W-:-:S07]  /*03b0*/  MOV R2, 0x3d0 ;  /* 0x000003d000027802 */ /* 0x000fce0000000f00 */
[----:B------:R-:W-:Y:S05]  /*03c0*/  CALL.REL.NOINC `($__internal_0_$__cuda_sm3x_div_rn_noftz_f32_slowpath) ;  /* 0x0000000000107944 */ /* 0x000fea0003c00000 */
[----:B------:R-:W-:-:S07]  /*03d0*/  IMAD.MOV.U32 R3, RZ, RZ, R0 ;  /* 0x000000ffff037224 */ /* 0x000fce00078e0000 */
.L_x_3:
[----:B------:R-:W-:Y:S05]  /*03e0*/  BSYNC.RECONVERGENT B0 ;  /* 0x0000000000007941 */ /* 0x000fea0003800200 */
.L_x_2:
[----:B------:R-:W-:Y:S01]  /*03f0*/  STG.E desc[UR4][R4.64], R3 ;  /* 0x0000000304007986 */ /* 0x000fe2000c101904 */
[----:B------:R-:W-:Y:S05]  /*0400*/  EXIT ;  /* 0x000000000000794d */ /* 0x000fea0003800000 */
        .weak           $__internal_0_$__cuda_sm3x_div_rn_noftz_f32_slowpath
        .type           $__internal_0_$__cuda_sm3x_div_rn_noftz_f32_slowpath,@function
        .size           $__internal_0_$__cuda_sm3x_div_rn_noftz_f32_slowpath,(.L_x_29 - $__internal_0_$__cuda_sm3x_div_rn_noftz_f32_slowpath)
$__internal_0_$__cuda_sm3x_div_rn_noftz_f32_slowpath:
[----:B------:R-:W-:Y:S01]  /*0410*/  SHF.R.U32.HI R6, RZ, 0x17, R7 ;  /* 0x00000017ff067819 */ /* 0x000fe20000011607 */
[----:B------:R-:W-:Y:S01]  /*0420*/  BSSY.RECONVERGENT B1, `(.L_x_4) ;  /* 0x0000064000017945 */ /* 0x000fe20003800200 */
[--C-:B------:R-:W-:Y:S02]  /*0430*/  SHF.R.U32.HI R3, RZ, 0x17, R0.reuse ;  /* 0x00000017ff037819 */ /* 0x100fe40000011600 */
[----:B------:R-:W-:Y:S01]  /*0440*/  LOP3.LUT R12, R6, 0xff, RZ, 0xc0, !PT ;  /* 0x000000ff060c7812 */ /* 0x000fe200078ec0ff */
[----:B------:R-:W-:Y:S01]  /*0450*/  IMAD.MOV.U32 R6, RZ, RZ, R0 ;  /* 0x000000ffff067224 */ /* 0x000fe200078e0000 */
[----:B------:R-:W-:-:S03]  /*0460*/  LOP3.LUT R10, R3, 0xff, RZ, 0xc0, !PT ;  /* 0x000000ff030a7812 */ /* 0x000fc600078ec0ff */
[----:B------:R-:W-:Y:S02]  /*0470*/  VIADD R11, R12, 0xffffffff ;  /* 0xffffffff0c0b7836 */ /* 0x000fe40000000000 */
[----:B------:R-:W-:-:S03]  /*0480*/  VIADD R9, R10, 0xffffffff ;  /* 0xffffffff0a097836 */ /* 0x000fc60000000000 */
[----:B------:R-:W-:-:S04]  /*0490*/  ISETP.GT.U32.AND P0, PT, R11, 0xfd, PT ;  /* 0x000000fd0b00780c */ /* 0x000fc80003f04070 */
[----:B------:R-:W-:-:S13]  /*04a0*/  ISETP.GT.U32.OR P0, PT, R9, 0xfd, P0 ;  /* 0x000000fd0900780c */ /* 0x000fda0000704470 */
[----:B------:R-:W-:Y:S01]  /*04b0*/  @!P0 IMAD.MOV.U32 R8, RZ, RZ, RZ ;  /* 0x000000ffff088224 */ /* 0x000fe200078e00ff */
[----:B------:R-:W-:Y:S06]  /*04c0*/  @!P0 BRA `(.L_x_5) ;  /* 0x0000000000608947 */ /* 0x000fec0003800000 */
[----:B------:R-:W-:Y:S01]  /*04d0*/  FSETP.GTU.FTZ.AND P0, PT, |R0|, +INF , PT ;  /* 0x7f8000000000780b */ /* 0x000fe20003f1c200 */
[----:B------:R-:W-:Y:S01]  /*04e0*/  IMAD.MOV.U32 R3, RZ, RZ, R7 ;  /* 0x000000ffff037224 */ /* 0x000fe200078e0007 */
[----:B------:R-:W-:-:S04]  /*04f0*/  FSETP.GTU.FTZ.AND P1, PT, |R7|, +INF , PT ;  /* 0x7f8000000700780b */ /* 0x000fc80003f3c200 */
[----:B------:R-:W-:-:S13]  /*0500*/  PLOP3.LUT P0, PT, P0, P1, PT, 0xf8, 0x8f ;  /* 0x00000000008f781c */ /* 0x000fda0000703f70 */
[----:B------:R-:W-:Y:S05]  /*0510*/  @P0 BRA `(.L_x_6) ;  /* 0x00000004004c0947 */ /* 0x000fea0003800000 */
[----:B------:R-:W-:-:S13]  /*0520*/  LOP3.LUT P0, RZ, R7, 0x7fffffff, R6, 0xc8, !PT ;  /* 0x7fffffff07ff7812 */ /* 0x000fda000780c806 */
[----:B------:R-:W-:Y:S05]  /*0530*/  @!P0 BRA `(.L_x_7) ;  /* 0x00000004003c8947 */ /* 0x000fea0003800000 */
[C---:B------:R-:W-:Y:S02]  /*0540*/  FSETP.NEU.FTZ.AND P2, PT, |R0|.reuse, +INF , PT ;  /* 0x7f8000000000780b */ /* 0x040fe40003f5d200 */
[----:B------:R-:W-:Y:S02]  /*0550*/  FSETP.NEU.FTZ.AND P1, PT, |R3|, +INF , PT ;  /* 0x7f8000000300780b */ /* 0x000fe40003f3d200 */
[----:B------:R-:W-:-:S11]  /*0560*/  FSETP.NEU.FTZ.AND P0, PT, |R0|, +INF , PT ;  /* 0x7f8000000000780b */ /* 0x000fd60003f1d200 */
[----:B------:R-:W-:Y:S05]  /*0570*/  @!P1 BRA !P2, `(.L_x_7) ;  /* 0x00000004002c9947 */ /* 0x000fea0005000000 */
[----:B------:R-:W-:-:S04]  /*0580*/  LOP3.LUT P2, RZ, R6, 0x7fffffff, RZ, 0xc0, !PT ;  /* 0x7fffffff06ff7812 */ /* 0x000fc8000784c0ff */
[----:B------:R-:W-:-:S13]  /*0590*/  PLOP3.LUT P1, PT, P1, P2, PT, 0x2f, 0xf2 ;  /* 0x0000000000f2781c */ /* 0x000fda0000f24577 */
[----:B------:R-:W-:Y:S05]  /*05a0*/  @P1 BRA `(.L_x_8) ;  /* 0x0000000400181947 */ /* 0x000fea0003800000 */
[----:B------:R-:W-:-:S04]  /*05b0*/  LOP3.LUT P1, RZ, R7, 0x7fffffff, RZ, 0xc0, !PT ;  /* 0x7fffffff07ff7812 */ /* 0x000fc8000782c0ff */
[----:B------:R-:W-:-:S13]  /*05c0*/  PLOP3.LUT P0, PT, P0, P1, PT, 0x2f, 0xf2 ;  /* 0x0000000000f2781c */ /* 0x000fda0000702577 */
[----:B------:R-:W-:Y:S05]  /*05d0*/  @P0 BRA `(.L_x_9) ;  /* 0x0000000400000947 */ /* 0x000fea0003800000 */
[----:B------:R-:W-:Y:S02]  /*05e0*/  ISETP.GE.AND P0, PT, R9, RZ, PT ;  /* 0x000000ff0900720c */ /* 0x000fe40003f06270 */
[----:B------:R-:W-:-:S11]  /*05f0*/  ISETP.GE.AND P1, PT, R11, RZ, PT ;  /* 0x000000ff0b00720c */ /* 0x000fd60003f26270 */
[----:B------:R-:W-:Y:S02]  /*0600*/  @P0 IMAD.MOV.U32 R8, RZ, RZ, RZ ;  /* 0x000000ffff080224 */ /* 0x000fe400078e00ff */
[----:B------:R-:W-:Y:S01]  /*0610*/  @!P0 FFMA R6, R0, 1.84467440737095516160e+19, RZ ;  /* 0x5f80000000068823 */ /* 0x000fe200000000ff */
[----:B------:R-:W-:Y:S02]  /*0620*/  @!P0 IMAD.MOV.U32 R8, RZ, RZ, -0x40 ;  /* 0xffffffc0ff088424 */ /* 0x000fe400078e00ff */
[----:B------:R-:W-:Y:S02]  /*0630*/  @!P1 FFMA R7, R3, 1.84467440737095516160e+19, RZ ;  /* 0x5f80000003079823 */ /* 0x000fe400000000ff */
[----:B------:R-:W-:-:S07]  /*0640*/  @!P1 VIADD R8, R8, 0x40 ;  /* 0x0000004008089836 */ /* 0x000fce0000000000 */
.L_x_5:
[----:B------:R-:W-:Y:S01]  /*0650*/  LEA R0, R12, 0xc0800000, 0x17 ;  /* 0xc08000000c007811 */ /* 0x000fe200078eb8ff */
[----:B------:R-:W-:Y:S01]  /*0660*/  VIADD R3, R10, 0xffffff81 ;  /* 0xffffff810a037836 */ /* 0x000fe20000000000 */
[----:B------:R-:W-:Y:S03]  /*0670*/  BSSY.RECONVERGENT B2, `(.L_x_10) ;  /* 0x0000035000027945 */ /* 0x000fe60003800200 */
[----:B------:R-:W-:Y:S02]  /*0680*/  IMAD.IADD R7, R7, 0x1, -R0 ;  /* 0x0000000107077824 */ /* 0x000fe400078e0a00 */
[----:B------:R-:W-:Y:S02]  /*0690*/  IMAD R0, R3, -0x800000, R6 ;  /* 0xff80000003007824 */ /* 0x000fe400078e0206 */
[----:B------:R0:W1:Y:S01]  /*06a0*/  MUFU.RCP R9, R7 ;  /* 0x0000000700097308 */ /* 0x0000620000001000 */
[----:B------:R-:W-:Y:S01]  /*06b0*/  FADD.FTZ R11, -R7, -RZ ;  /* 0x800000ff070b7221 */ /* 0x000fe20000010100 */
[----:B0-----:R-:W-:-:S05]  /*06c0*/  IADD3 R7, PT, PT, R3, 0x7f, -R12 ;  /* 0x0000007f03077810 */ /* 0x001fca0007ffe80c */
[----:B------:R-:W-:Y:S02]  /*06d0*/  IMAD.IADD R7, R7, 0x1, R8 ;  /* 0x0000000107077824 */ /* 0x000fe400078e0208 */
[----:B-1----:R-:W-:-:S04]  /*06e0*/  FFMA R10, R9, R11, 1 ;  /* 0x3f800000090a7423 */ /* 0x002fc8000000000b */
[----:B------:R-:W-:-:S04]  /*06f0*/  FFMA R13, R9, R10, R9 ;  /* 0x0000000a090d7223 */ /* 0x000fc80000000009 */
[----:B------:R-:W-:-:S04]  /*0700*/  FFMA R6, R0, R13, RZ ;  /* 0x0000000d00067223 */ /* 0x000fc800000000ff */
[----:B------:R-:W-:-:S04]  /*0710*/  FFMA R9, R11, R6, R0 ;  /* 0x000000060b097223 */ /* 0x000fc80000000000 */
[----:B------:R-:W-:-:S04]  /*0720*/  FFMA R6, R13, R9, R6 ;  /* 0x000000090d067223 */ /* 0x000fc80000000006 */
[----:B------:R-:W-:-:S04]  /*0730*/  FFMA R11, R11, R6, R0 ;  /* 0x000000060b0b7223 */ /* 0x000fc80000000000 */
[----:B------:R-:W-:-:S05]  /*0740*/  FFMA R0, R13, R11, R6 ;  /* 0x0000000b0d007223 */ /* 0x000fca0000000006 */
[----:B------:R-:W-:-:S04]  /*0750*/  SHF.R.U32.HI R3, RZ, 0x17, R0 ;  /* 0x00000017ff037819 */ /* 0x000fc80000011600 */
[----:B------:R-:W-:-:S05]  /*0760*/  LOP3.LUT R3, R3, 0xff, RZ, 0xc0, !PT ;  /* 0x000000ff03037812 */ /* 0x000fca00078ec0ff */
[----:B------:R-:W-:-:S04]  /*0770*/  IMAD.IADD R9, R3, 0x1, R7 ;  /* 0x0000000103097824 */ /* 0x000fc800078e0207 */
[----:B------:R-:W-:-:S05]  /*0780*/  VIADD R3, R9, 0xffffffff ;  /* 0xffffffff09037836 */ /* 0x000fca0000000000 */
[----:B------:R-:W-:-:S13]  /*0790*/  ISETP.GE.U32.AND P0, PT, R3, 0xfe, PT ;  /* 0x000000fe0300780c */ /* 0x000fda0003f06070 */
[----:B------:R-:W-:Y:S05]  /*07a0*/  @!P0 BRA `(.L_x_11) ;  /* 0x0000000000808947 */ /* 0x000fea0003800000 */
[----:B------:R-:W-:-:S13]  /*07b0*/  ISETP.GT.AND P0, PT, R9, 0xfe, PT ;  /* 0x000000fe0900780c */ /* 0x000fda0003f04270 */
[----:B------:R-:W-:Y:S05]  /*07c0*/  @P0 BRA `(.L_x_12) ;  /* 0x00000000006c0947 */ /* 0x000fea0003800000 */
[----:B------:R-:W-:-:S13]  /*07d0*/  ISETP.GE.AND P0, PT, R9, 0x1, PT ;  /* 0x000000010900780c */ /* 0x000fda0003f06270 */
[----:B------:R-:W-:Y:S05]  /*07e0*/  @P0 BRA `(.L_x_13) ;  /* 0x0000000000740947 */ /* 0x000fea0003800000 */
[----:B------:R-:W-:Y:S02]  /*07f0*/  ISETP.GE.AND P0, PT, R9, -0x18, PT ;  /* 0xffffffe80900780c */ /* 0x000fe40003f06270 */
[----:B------:R-:W-:-:S11]  /*0800*/  LOP3.LUT R0, R0, 0x80000000, RZ, 0xc0, !PT ;  /* 0x8000000000007812 */ /* 0x000fd600078ec0ff */
[----:B------:R-:W-:Y:S05]  /*0810*/  @!P0 BRA `(.L_x_13) ;  /* 0x0000000000688947 */ /* 0x000fea0003800000 */
[-CC-:B------:R-:W-:Y:S01]  /*0820*/  FFMA.RZ R3, R13, R11.reuse, R6.reuse ;  /* 0x0000000b0d037223 */ /* 0x180fe2000000c006 */
[C---:B------:R-:W-:Y:S01]  /*0830*/  VIADD R8, R9.reuse, 0x20 ;  /* 0x0000002009087836 */ /* 0x040fe20000000000 */
[C---:B------:R-:W-:Y:S02]  /*0840*/  ISETP.NE.AND P2, PT, R9.reuse, RZ, PT ;  /* 0x000000ff0900720c */ /* 0x040fe40003f45270 */
[----:B------:R-:W-:Y:S01]  /*0850*/  ISETP.NE.AND P1, PT, R9, RZ, PT ;  /* 0x000000ff0900720c */ /* 0x000fe20003f25270 */
[----:B------:R-:W-:Y:S01]  /*0860*/  IMAD.MOV R9, RZ, RZ, -R9 ;  /* 0x000000ffff097224 */ /* 0x000fe200078e0a09 */
[----:B------:R-:W-:Y:S01]  /*0870*/  LOP3.LUT R7, R3, 0x7fffff, RZ, 0xc0, !PT ;  /* 0x007fffff03077812 */ /* 0x000fe200078ec0ff */
[CCC-:B------:R-:W-:Y:S01]  /*0880*/  FFMA.RP R3, R13.reuse, R11.reuse, R6.reuse ;  /* 0x0000000b0d037223 */ /* 0x1c0fe20000008006 */
[----:B------:R-:W-:Y:S02]  /*0890*/  FFMA.RM R6, R13, R11, R6 ;  /* 0x0000000b0d067223 */ /* 0x000fe40000004006 */
[----:B------:R-:W-:-:S03]  /*08a0*/  LOP3.LUT R7, R7, 0x800000, RZ, 0xfc, !PT ;  /* 0x0080000007077812 */ /* 0x000fc600078efcff */
[----:B------:R-:W-:Y:S02]  /*08b0*/  FSETP.NEU.FTZ.AND P0, PT, R3, R6, PT ;  /* 0x000000060300720b */ /* 0x000fe40003f1d000 */
[----:B------:R-:W-:Y:S02]  /*08c0*/  SHF.L.U32 R8, R7, R8, RZ ;  /* 0x0000000807087219 */ /* 0x000fe400000006ff */
[----:B------:R-:W-:Y:S02]  /*08d0*/  SEL R6, R9, RZ, P2 ;  /* 0x000000ff09067207 */ /* 0x000fe40001000000 */
[----:B------:R-:W-:Y:S02]  /*08e0*/  ISETP.NE.AND P1, PT, R8, RZ, P1 ;  /* 0x000000ff0800720c */ /* 0x000fe40000f25270 */
[----:B------:R-:W-:Y:S02]  /*08f0*/  SHF.R.U32.HI R6, RZ, R6, R7 ;  /* 0x00000006ff067219 */ /* 0x000fe40000011607 */
[----:B------:R-:W-:-:S02]  /*0900*/  PLOP3.LUT P0, PT, P0, P1, PT, 0xf8, 0x8f ;  /* 0x00000000008f781c */ /* 0x000fc40000703f70 */
[----:B------:R-:W-:Y:S02]  /*0910*/  SHF.R.U32.HI R8, RZ, 0x1, R6 ;  /* 0x00000001ff087819 */ /* 0x000fe40000011606 */
[----:B------:R-:W-:-:S04]  /*0920*/  SEL R3, RZ, 0x1, !P0 ;  /* 0x00000001ff037807 */ /* 0x000fc80004000000 */
[----:B------:R-:W-:-:S04]  /*0930*/  LOP3.LUT R3, R3, 0x1, R8, 0xf8, !PT ;  /* 0x0000000103037812 */ /* 0x000fc800078ef808 */
[----:B------:R-:W-:-:S05]  /*0940*/  LOP3.LUT R3, R3, R6, RZ, 0xc0, !PT ;  /* 0x0000000603037212 */ /* 0x000fca00078ec0ff */
[----:B------:R-:W-:-:S05]  /*0950*/  IMAD.IADD R3, R8, 0x1, R3 ;  /* 0x0000000108037824 */ /* 0x000fca00078e0203 */
[----:B------:R-:W-:Y:S01]  /*0960*/  LOP3.LUT R0, R3, R0, RZ, 0xfc, !PT ;  /* 0x0000000003007212 */ /* 0x000fe200078efcff */
[----:B------:R-:W-:Y:S06]  /*0970*/  BRA `(.L_x_13) ;  /* 0x0000000000107947 */ /* 0x000fec0003800000 */
.L_x_12:
[----:B------:R-:W-:-:S04]  /*0980*/  LOP3.LUT R0, R0, 0x80000000, RZ, 0xc0, !PT ;  /* 0x8000000000007812 */ /* 0x000fc800078ec0ff */
[----:B------:R-:W-:Y:S01]  /*0990*/  LOP3.LUT R0, R0, 0x7f800000, RZ, 0xfc, !PT ;  /* 0x7f80000000007812 */ /* 0x000fe200078efcff */
[----:B------:R-:W-:Y:S06]  /*09a0*/  BRA `(.L_x_13) ;  /* 0x0000000000047947 */ /* 0x000fec0003800000 */
.L_x_11:
[----:B------:R-:W-:-:S07]  /*09b0*/  IMAD R0, R7, 0x800000, R0 ;  /* 0x0080000007007824 */ /* 0x000fce00078e0200 */
.L_x_13:
[----:B------:R-:W-:Y:S05]  /*09c0*/  BSYNC.RECONVERGENT B2 ;  /* 0x0000000000027941 */ /* 0x000fea0003800200 */
.L_x_10:
[----:B------:R-:W-:Y:S05]  /*09d0*/  BRA `(.L_x_14) ;  /* 0x0000000000207947 */ /* 0x000fea0003800000 */
.L_x_9:
[----:B------:R-:W-:-:S04]  /*09e0*/  LOP3.LUT R0, R7, 0x80000000, R6, 0x48, !PT ;  /* 0x8000000007007812 */ /* 0x000fc800078e4806 */
[----:B------:R-:W-:Y:S01]  /*09f0*/  LOP3.LUT R0, R0, 0x7f800000, RZ, 0xfc, !PT ;  /* 0x7f80000000007812 */ /* 0x000fe200078efcff */
[----:B------:R-:W-:Y:S06]  /*0a00*/  BRA `(.L_x_14) ;  /* 0x0000000000147947 */ /* 0x000fec0003800000 */
.L_x_8:
[----:B------:R-:W-:Y:S01]  /*0a10*/  LOP3.LUT R0, R7, 0x80000000, R6, 0x48, !PT ;  /* 0x8000000007007812 */ /* 0x000fe200078e4806 */
[----:B------:R-:W-:Y:S06]  /*0a20*/  BRA `(.L_x_14) ;  /* 0x00000000000c7947 */ /* 0x000fec0003800000 */
.L_x_7:
[----:B------:R-:W0:Y:S01]  /*0a30*/  MUFU.RSQ R0, -QNAN ;  /* 0xffc0000000007908 */ /* 0x000e220000001400 */
[----:B------:R-:W-:Y:S05]  /*0a40*/  BRA `(.L_x_14) ;  /* 0x0000000000047947 */ /* 0x000fea0003800000 */
.L_x_6:
[----:B------:R-:W-:-:S07]  /*0a50*/  FADD.FTZ R0, R0, R3 ;  /* 0x0000000300007221 */ /* 0x000fce0000010000 */
.L_x_14:
[----:B------:R-:W-:Y:S05]  /*0a60*/  BSYNC.RECONVERGENT B1 ;  /* 0x0000000000017941 */ /* 0x000fea0003800200 */
.L_x_4:
[----:B------:R-:W-:-:S04]  /*0a70*/  IMAD.MOV.U32 R3, RZ, RZ, 0x0 ;  /* 0x00000000ff037424 */ /* 0x000fc800078e00ff */
[----:B0-----:R-:W-:Y:S05]  /*0a80*/  RET.REL.NODEC R2 `(_Z26normalize_centroids_kernelPfPKiii) ;  /* 0xfffffff4025c7950 */ /* 0x001fea0003c3ffff */
.L_x_15:
        /* <DEDUP_REMOVED lines=15> */
.L_x_29:


//--------------------- .text._Z23update_centroids_kernelPKfPKiPfPiiii --------------------------
	.section	.text._Z23update_centroids_kernelPKfPKiPfPiiii,"ax",@progbits
	.align	128
        .global         _Z23update_centroids_kernelPKfPKiPfPiiii
        .type           _Z23update_centroids_kernelPKfPKiPfPiiii,@function
        .size           _Z23update_centroids_kernelPKfPKiPfPiiii,(.L_x_33 - _Z23update_centroids_kernelPKfPKiPfPiiii)
        .other          _Z23update_centroids_kernelPKfPKiPfPiiii,@"STO_CUDA_ENTRY STV_DEFAULT"
_Z23update_centroids_kernelPKfPKiPfPiiii:
.text._Z23update_centroids_kernelPKfPKiPfPiiii:
        /* <DEDUP_REMOVED lines=13> */
[----:B-1----:R-:W-:-:S06]  /*00d0*/  IADD3 R4, PT, PT, R2, 0xffffffe, RZ ;  /* 0x0ffffffe02047810 */ /* 0x002fcc0007ffe0ff */
[----:B------:R1:W2:Y:S02]  /*00e0*/  F2I.FTZ.U32.TRUNC.NTZ R5, R4 ;  /* 0x0000000400057305 */ /* 0x0002a4000021f000 */
[----:B-1----:R-:W-:Y:S02]  /*00f0*/  HFMA2 R4, -RZ, RZ, 0, 0 ;  /* 0x00000000ff047431 */ /* 0x002fe400000001ff */
[----:B--2---:R-:W-:-:S04]  /*0100*/  IMAD.MOV R6, RZ, RZ, -R5 ;  /* 0x000000ffff067224 */ /* 0x004fc800078e0a05 */
[----:B------:R-:W-:Y:S01]  /*0110*/  IMAD R9, R6, R7, RZ ;  /* 0x0000000706097224 */ /* 0x000fe200078e02ff */
[----:B------:R-:W-:-:S03]  /*0120*/  IABS R6, R0 ;  /* 0x0000000000067213 */ /* 0x000fc60000000000 */
[----:B------:R-:W-:-:S06]  /*0130*/  IMAD.HI.U32 R5, R5, R9, R4 ;  /* 0x0000000905057227 */ /* 0x000fcc00078e0004 */
[----:B------:R-:W-:Y:S02]  /*0140*/  IMAD.HI.U32 R8, R5, R6, RZ ;  /* 0x0000000605087227 */ /* 0x000fe400078e00ff */
[----:B------:R-:W1:Y:S02]  /*0150*/  LDC.64 R4, c[0x0][0x388] ;  /* 0x0000e200ff047b82 */ /* 0x000e640000000a00 */
[----:B------:R-:W-:-:S04]  /*0160*/  IMAD.MOV R2, RZ, RZ, -R8 ;  /* 0x000000ffff027224 */ /* 0x000fc800078e0a08 */
[----:B------:R-:W-:-:S05]  /*0170*/  IMAD R2, R7, R2, R6 ;  /* 0x0000000207027224 */ /* 0x000fca00078e0206 */
[----:B------:R-:W-:-:S13]  /*0180*/  ISETP.GT.U32.AND P2, PT, R7, R2, PT ;  /* 0x000000020700720c */ /* 0x000fda0003f44070 */
[-C--:B------:R-:W-:Y:S01]  /*0190*/  @!P2 IADD3 R2, PT, PT, R2, -R7.reuse, RZ ;  /* 0x800000070202a210 */ /* 0x080fe20007ffe0ff */
[----:B------:R-:W-:Y:S01]  /*01a0*/  @!P2 VIADD R8, R8, 0x1 ;  /* 0x000000010808a836 */ /* 0x000fe20000000000 */
[----:B------:R-:W-:Y:S02]  /*01b0*/  ISETP.NE.AND P2, PT, R3, RZ, PT ;  /* 0x000000ff0300720c */ /* 0x000fe40003f45270 */
[----:B------:R-:W-:Y:S02]  /*01c0*/  ISETP.GE.U32.AND P0, PT, R2, R7, PT ;  /* 0x000000070200720c */ /* 0x000fe40003f06070 */
[----:B------:R-:W-:Y:S01]  /*01d0*/  LOP3.LUT R2, R0, R3, RZ, 0x3c, !PT ;  /* 0x0000000300027212 */ /* 0x000fe200078e3cff */
[----:B------:R-:W2:Y:S03]  /*01e0*/  LDC.64 R6, c[0x0][0x380] ;  /* 0x0000e000ff067b82 */ /* 0x000ea60000000a00 */
[----:B------:R-:W-:-:S07]  /*01f0*/  ISETP.GE.AND P1, PT, R2, RZ, PT ;  /* 0x000000ff0200720c */ /* 0x000fce0003f26270 */
[----:B------:R-:W-:-:S04]  /*0200*/  @P0 IADD3 R8, PT, PT, R8, 0x1, RZ ;  /* 0x0000000108080810 */ /* 0x000fc80007ffe0ff */
[----:B------:R-:W-:Y:S02]  /*0210*/  MOV R11, R8 ;  /* 0x00000008000b7202 */ /* 0x000fe40000000f00 */
[----:B------:R-:W3:Y:S03]  /*0220*/  LDC.64 R8, c[0x0][0x390] ;  /* 0x0000e400ff087b82 */ /* 0x000ee60000000a00 */
[----:B------:R-:W-:Y:S01]  /*0230*/  @!P1 IMAD.MOV R11, RZ, RZ, -R11 ;  /* 0x000000ffff0b9224 */ /* 0x000fe200078e0a0b */
[----:B------:R-:W-:-:S05]  /*0240*/  @!P2 LOP3.LUT R11, RZ, R3, RZ, 0x33, !PT ;  /* 0x00000003ff0ba212 */ /* 0x000fca00078e33ff */
[----:B-1----:R-:W-:-:S05]  /*0250*/  IMAD.WIDE R4, R11, 0x4, R4 ;  /* 0x000000040b047825 */ /* 0x002fca00078e0204 */
[----:B0-----:R-:W4:Y:S01]  /*0260*/  LDG.E R13, desc[UR4][R4.64] ;  /* 0x00000004040d7981 */ /* 0x001f22000c1e1900 */
[----:B--2---:R-:W-:-:S06]  /*0270*/  IMAD.WIDE R6, R0, 0x4, R6 ;  /* 0x0000000400067825 */ /* 0x004fcc00078e0206 */
[----:B------:R-:W2:Y:S01]  /*0280*/  LDG.E R7, desc[UR4][R6.64] ;  /* 0x0000000406077981 */ /* 0x000ea2000c1e1900 */
[----:B------:R-:W-:-:S05]  /*0290*/  IADD3 R11, PT, PT, -R11, RZ, RZ ;  /* 0x000000ff0b0b7210 */ /* 0x000fca0007ffe1ff */
[----:B------:R-:W-:-:S05]  /*02a0*/  IMAD R0, R3, R11, R0 ;  /* 0x0000000b03007224 */ /* 0x000fca00078e0200 */
[----:B------:R-:W-:Y:S01]  /*02b0*/  ISETP.NE.AND P0, PT, R0, RZ, PT ;  /* 0x000000ff0000720c */ /* 0x000fe20003f05270 */
[----:B----4-:R-:W-:-:S04]  /*02c0*/  IMAD R3, R13, R3, R0 ;  /* 0x000000030d037224 */ /* 0x010fc800078e0200 */
[----:B---3--:R-:W-:-:S05]  /*02d0*/  IMAD.WIDE R2, R3, 0x4, R8 ;  /* 0x0000000403027825 */ /* 0x008fca00078e0208 */
[----:B--2---:R0:W-:Y:S03]  /*02e0*/  REDG.E.ADD.F32.FTZ.RN.STRONG.GPU desc[UR4][R2.64], R7 ;  /* 0x00000007020079a6 */ /* 0x0041e6000c12f304 */
[----:B------:R-:W-:Y:S05]  /*02f0*/  @P0 EXIT ;  /* 0x000000000000094d */ /* 0x000fea0003800000 */
[----:B0-----:R-:W0:Y:S01]  /*0300*/  LDC.64 R2, c[0x0][0x398] ;  /* 0x0000e600ff027b82 */ /* 0x001e220000000a00 */
[----:B------:R-:W-:Y:S01]  /*0310*/  MOV R5, 0x1 ;  /* 0x0000000100057802 */ /* 0x000fe20000000f00 */
[----:B0-----:R-:W-:-:S05]  /*0320*/  IMAD.WIDE R2, R13, 0x4, R2 ;  /* 0x000000040d027825 */ /* 0x001fca00078e0202 */
[----:B------:R-:W-:Y:S01]  /*0330*/  REDG.E.ADD.STRONG.GPU desc[UR4][R2.64], R5 ;  /* 0x000000050200798e */ /* 0x000fe2000c12e104 */
[----:B------:R-:W-:Y:S05]  /*0340*/  EXIT ;  /* 0x000000000000794d */ /* 0x000fea0003800000 */
.L_x_16:
        /* <DEDUP_REMOVED lines=11> */
.L_x_33:


//--------------------- .text._Z22assign_clusters_kernelPKfPiPfii --------------------------
	.section	.text._Z22assign_clusters_kernelPKfPiPfii,"ax",@progbits
	.align	128
        .global         _Z22assign_clusters_kernelPKfPiPfii
        .type           _Z22assign_clusters_kernelPKfPiPfii,@function
        .size           _Z22assign_clusters_kernelPKfPiPfii,(.L_x_34 - _Z22assign_clusters_kernelPKfPiPfii)
        .other          _Z22assign_clusters_kernelPKfPiPfii,@"STO_CUDA_ENTRY STV_DEFAULT"
_Z22assign_clusters_kernelPKfPiPfii:
.text._Z22assign_clusters_kernelPKfPiPfii:
        /* <DEDUP_REMOVED lines=9> */
[----:B------:R-:W1:Y:S01]  /*0090*/  LDCU UR5, c[0x0][0x39c] ;  /* 0x00007380ff0577ac */ /* 0x000e620008000800 */
[----:B------:R-:W2:Y:S01]  /*00a0*/  LDCU.64 UR8, c[0x0][0x358] ;  /* 0x00006b00ff0877ac */ /* 0x000ea20008000a00 */
[----:B-1----:R-:W-:-:S04]  /*00b0*/  IMAD R5, R7, UR5, RZ ;  /* 0x0000000507057c24 */ /* 0x002fc8000f8e02ff */
[----:B0-----:R-:W-:-:S05]  /*00c0*/  IMAD.WIDE R2, R5, 0x4, R2 ;  /* 0x0000000405027825 */ /* 0x001fca00078e0202 */
[----:B--2---:R0:W5:Y:S01]  /*00d0*/  LDG.E R0, desc[UR8][R2.64] ;  /* 0x0000000802007981 */ /* 0x004162000c1e1900 */
[----:B------:R-:W-:Y:S01]  /*00e0*/  UISETP.GE.AND UP0, UPT, UR5, 0x2, UPT ;  /* 0x000000020500788c */ /* 0x000fe2000bf06270 */
[----:B------:R-:W-:-:S08]  /*00f0*/  IMAD.MOV.U32 R6, RZ, RZ, RZ ;  /* 0x000000ffff067224 */ /* 0x000fd000078e00ff */
[----:B0-----:R-:W-:Y:S05]  /*0100*/  BRA.U !UP0, `(.L_x_17) ;  /* 0x0000000908687547 */ /* 0x001fea000b800000 */
[----:B------:R-:W-:Y:S01]  /*0110*/  UIADD3 UR4, UPT, UPT, UR5, -0x1, URZ ;  /* 0xffffffff05047890 */ /* 0x000fe2000fffe0ff */
[----:B------:R-:W-:Y:S01]  /*0120*/  IMAD.MOV.U32 R6, RZ, RZ, RZ ;  /* 0x000000ffff067224 */ /* 0x000fe200078e00ff */
[----:B------:R-:W-:Y:S01]  /*0130*/  UIADD3 UR5, UPT, UPT, UR5, -0x2, URZ ;  /* 0xfffffffe05057890 */ /* 0x000fe2000fffe0ff */
[----:B------:R-:W-:Y:S01]  /*0140*/  IMAD.MOV.U32 R5, RZ, RZ, 0x1 ;  /* 0x00000001ff057424 */ /* 0x000fe200078e00ff */
[----:B------:R-:W-:Y:S02]  /*0150*/  ULOP3.LUT UR6, UR4, 0xf, URZ, 0xc0, !UPT ;  /* 0x0000000f04067892 */ /* 0x000fe4000f8ec0ff */
[----:B------:R-:W-:-:S09]  /*0160*/  UISETP.GE.U32.AND UP0, UPT, UR5, 0xf, UPT ;  /* 0x0000000f0500788c */ /* 0x000fd2000bf06070 */
[----:B------:R-:W-:Y:S05]  /*0170*/  BRA.U !UP0, `(.L_x_18) ;  /* 0x0000000508247547 */ /* 0x000fea000b800000 */
[----:B------:R-:W-:Y:S01]  /*0180*/  IMAD.MOV.U32 R8, RZ, RZ, RZ ;  /* 0x000000ffff087224 */ /* 0x000fe200078e00ff */
[----:B------:R-:W-:Y:S01]  /*0190*/  ULOP3.LUT UR5, UR4, 0xfffffff0, URZ, 0xc0, !UPT ;  /* 0xfffffff004057892 */ /* 0x000fe2000f8ec0ff */
[----:B------:R-:W-:-:S11]  /*01a0*/  IMAD.MOV.U32 R6, RZ, RZ, RZ ;  /* 0x000000ffff067224 */ /* 0x000fd600078e00ff */
.L_x_19:
[----:B------:R-:W-:-:S04]  /*01b0*/  VIADD R17, R8, 0x1 ;  /* 0x0000000108117836 */ /* 0x000fc80000000000 */
[----:B------:R-:W-:-:S05]  /*01c0*/  IMAD.WIDE R4, R17, 0x4, R2 ;  /* 0x0000000411047825 */ /* 0x000fca00078e0202 */
[----:B------:R-:W2:Y:S04]  /*01d0*/  LDG.E R21, desc[UR8][R4.64] ;  /* 0x0000000804157981 */ /* 0x000ea8000c1e1900 */
[----:B------:R-:W3:Y:S04]  /*01e0*/  LDG.E R23, desc[UR8][R4.64+0x4] ;  /* 0x0000040804177981 */ /* 0x000ee8000c1e1900 */
[----:B------:R-:W4:Y:S04]  /*01f0*/  LDG.E R25, desc[UR8][R4.64+0x8] ;  /* 0x0000080804197981 */ /* 0x000f28000c1e1900 */
        /* <DEDUP_REMOVED lines=12> */
[----:B------:R-:W4:Y:S01]  /*02c0*/  LDG.E R20, desc[UR8][R4.64+0x3c] ;  /* 0x00003c0804147981 */ /* 0x000f22000c1e1900 */
[----:B--2--5:R-:W-:-:S04]  /*02d0*/  FSETP.GEU.AND P2, PT, R21, R0, PT ;  /* 0x000000001500720b */ /* 0x024fc80003f4e000 */
[----:B------:R-:W-:Y:S02]  /*02e0*/  FSEL R0, R21, R0, !P2 ;  /* 0x0000000015007208 */ /* 0x000fe40005000000 */
[----:B------:R-:W-:Y:S02]  /*02f0*/  SEL R17, R17, R6, !P2 ;  /* 0x0000000611117207 */ /* 0x000fe40005000000 */
[----:B---3--:R-:W-:-:S04]  /*0300*/  FSETP.GEU.AND P3, PT, R23, R0, PT ;  /* 0x000000001700720b */ /* 0x008fc80003f6e000 */
[----:B------:R-:W-:-:S04]  /*0310*/  FSEL R0, R23, R0, !P3 ;  /* 0x0000000017007208 */ /* 0x000fc80005800000 */
[----:B----4-:R-:W-:-:S04]  /*0320*/  FSETP.GEU.AND P1, PT, R25, R0, PT ;  /* 0x000000001900720b */ /* 0x010fc80003f2e000 */
[----:B------:R-:W-:Y:S01]  /*0330*/  FSEL R0, R25, R0, !P1 ;  /* 0x0000000019007208 */ /* 0x000fe20004800000 */
[----:B------:R-:W-:-:S03]  /*0340*/  @!P3 VIADD R17, R8, 0x2 ;  /* 0x000000020811b836 */ /* 0x000fc60000000000 */
[----:B------:R-:W-:-:S04]  /*0350*/  FSETP.GEU.AND P6, PT, R27, R0, PT ;  /* 0x000000001b00720b */ /* 0x000fc80003fce000 */
        /* <DEDUP_REMOVED lines=37> */
[C---:B------:R-:W-:Y:S02]  /*05b0*/  @!P1 VIADD R17, R8.reuse, 0xf ;  /* 0x0000000f08119836 */ /* 0x040fe40000000000 */
[----:B------:R-:W-:-:S05]  /*05c0*/  VIADD R8, R8, 0x10 ;  /* 0x0000001008087836 */ /* 0x000fca0000000000 */
[C---:B------:R-:W-:Y:S02]  /*05d0*/  ISETP.NE.AND P1, PT, R8.reuse, UR5, PT ;  /* 0x0000000508007c0c */ /* 0x040fe4000bf25270 */
[----:B------:R-:W-:-:S11]  /*05e0*/  SEL R6, R8, R17, !P0 ;  /* 0x0000001108067207 */ /* 0x000fd60004000000 */
[----:B------:R-:W-:Y:S05]  /*05f0*/  @P1 BRA `(.L_x_19) ;  /* 0xfffffff800ec1947 */ /* 0x000fea000383ffff */
[----:B------:R-:W-:-:S07]  /*0600*/  VIADD R5, R8, 0x1 ;  /* 0x0000000108057836 */ /* 0x000fce0000000000 */
.L_x_18:
[----:B------:R-:W-:-:S09]  /*0610*/  UISETP.NE.AND UP0, UPT, UR6, URZ, UPT ;  /* 0x000000ff0600728c */ /* 0x000fd2000bf05270 */
[----:B------:R-:W-:Y:S05]  /*0620*/  BRA.U !UP0, `(.L_x_17) ;  /* 0x0000000508207547 */ /* 0x000fea000b800000 */
[----:B------:R-:W-:Y:S02]  /*0630*/  UISETP.GE.U32.AND UP0, UPT, UR6, 0x8, UPT ;  /* 0x000000080600788c */ /* 0x000fe4000bf06070 */
[----:B------:R-:W-:-:S04]  /*0640*/  ULOP3.LUT UR5, UR4, 0x7, URZ, 0xc0, !UPT ;  /* 0x0000000704057892 */ /* 0x000fc8000f8ec0ff */
[----:B------:R-:W-:-:S03]  /*0650*/  UISETP.NE.AND UP1, UPT, UR5, URZ, UPT ;  /* 0x000000ff0500728c */ /* 0x000fc6000bf25270 */
[----:B------:R-:W-:Y:S08]  /*0660*/  BRA.U !UP0, `(.L_x_20) ;  /* 0x0000000108887547 */ /* 0x000ff0000b800000 */
        /* <DEDUP_REMOVED lines=31> */
[----:B------:R-:W-:-:S08]  /*0860*/  @!P2 VIADD R6, R5, 0x6 ;  /* 0x000000060506a836 */ /* 0x000fd00000000000 */
[C---:B------:R-:W-:Y:S02]  /*0870*/  @!P3 VIADD R6, R5.reuse, 0x7 ;  /* 0x000000070506b836 */ /* 0x040fe40000000000 */
[----:B------:R-:W-:-:S07]  /*0880*/  VIADD R5, R5, 0x8 ;  /* 0x0000000805057836 */ /* 0x000fce0000000000 */
.L_x_20:
        /* <DEDUP_REMOVED lines=20> */
[----:B------:R-:W-:-:S08]  /*09d0*/  @!P2 VIADD R6, R5, 0x2 ;  /* 0x000000020506a836 */ /* 0x000fd00000000000 */
[C---:B------:R-:W-:Y:S02]  /*09e0*/  @!P3 VIADD R6, R5.reuse, 0x3 ;  /* 0x000000030506b836 */ /* 0x040fe40000000000 */
[----:B------:R-:W-:-:S07]  /*09f0*/  VIADD R5, R5, 0x4 ;  /* 0x0000000405057836 */ /* 0x000fce0000000000 */
.L_x_21:
[----:B------:R-:W-:Y:S05]  /*0a00*/  BRA.U !UP1, `(.L_x_17) ;  /* 0x0000000109287547 */ /* 0x000fea000b800000 */
[----:B------:R-:W-:-:S12]  /*0a10*/  UIADD3 UR4, UPT, UPT, -UR4, URZ, URZ ;  /* 0x000000ff04047290 */ /* 0x000fd8000fffe1ff */
.L_x_22:
[----:B------:R-:W-:-:S06]  /*0a20*/  IMAD.WIDE R8, R5, 0x4, R2 ;  /* 0x0000000405087825 */ /* 0x000fcc00078e0202 */
[----:B------:R-:W2:Y:S01]  /*0a30*/  LDG.E R9, desc[UR8][R8.64] ;  /* 0x0000000808097981 */ /* 0x000ea2000c1e1900 */
[----:B------:R-:W-:-:S04]  /*0a40*/  UIADD3 UR4, UPT, UPT, UR4, 0x1, URZ ;  /* 0x0000000104047890 */ /* 0x000fc8000fffe0ff */
[----:B------:R-:W-:Y:S01]  /*0a50*/  UISETP.NE.AND UP0, UPT, UR4, URZ, UPT ;  /* 0x000000ff0400728c */ /* 0x000fe2000bf05270 */
[----:B--2--5:R-:W-:-:S04]  /*0a60*/  FSETP.GEU.AND P0, PT, R9, R0, PT ;  /* 0x000000000900720b */ /* 0x024fc80003f0e000 */
[C---:B------:R-:W-:Y:S01]  /*0a70*/  SEL R6, R5.reuse, R6, !P0 ;  /* 0x0000000605067207 */ /* 0x040fe20004000000 */
[----:B------:R-:W-:Y:S01]  /*0a80*/  VIADD R5, R5, 0x1 ;  /* 0x0000000105057836 */ /* 0x000fe20000000000 */
[----:B------:R-:W-:Y:S02]  /*0a90*/  FSEL R0, R9, R0, !P0 ;  /* 0x0000000009007208 */ /* 0x000fe40004000000 */
[----:B------:R-:W-:Y:S05]  /*0aa0*/  BRA.U UP0, `(.L_x_22) ;  /* 0xfffffffd00dc7547 */ /* 0x000fea000b83ffff */
.L_x_17:
[----:B------:R-:W0:Y:S08]  /*0ab0*/  LDC.64 R2, c[0x0][0x388] ;  /* 0x0000e200ff027b82 */ /* 0x000e300000000a00 */
[----:B------:R-:W1:Y:S01]  /*0ac0*/  LDC.64 R4, c[0x0][0x390] ;  /* 0x0000e400ff047b82 */ /* 0x000e620000000a00 */
[----:B0-----:R-:W-:-:S05]  /*0ad0*/  IMAD.WIDE R2, R7, 0x4, R2 ;  /* 0x0000000407027825 */ /* 0x001fca00078e0202 */
[----:B------:R-:W-:Y:S01]  /*0ae0*/  STG.E desc[UR8][R2.64], R6 ;  /* 0x0000000602007986 */ /* 0x000fe2000c101908 */
[----:B-1----:R-:W-:-:S05]  /*0af0*/  IMAD.WIDE R4, R7, 0x4, R4 ;  /* 0x0000000407047825 */ /* 0x002fca00078e0204 */
[----:B-----5:R-:W-:Y:S01]  /*0b00*/  STG.E desc[UR8][R4.64], R0 ;  /* 0x0000000004007986 */ /* 0x020fe2000c101908 */
[----:B------:R-:W-:Y:S05]  /*0b10*/  EXIT ;  /* 0x000000000000794d */ /* 0x000fea0003800000 */
.L_x_23:
        /* <DEDUP_REMOVED lines=14> */
.L_x_34:


//--------------------- .text._Z24compute_distances_kernelPKfS0_Pfiii --------------------------
	.section	.text._Z24compute_distances_kernelPKfS0_Pfiii,"ax",@progbits
	.align	128
        .global         _Z24compute_distances_kernelPKfS0_Pfiii
        .type           _Z24compute_distances_kernelPKfS0_Pfiii,@function
        .size           _Z24compute_distances_kernelPKfS0_Pfiii,(.L_x_35 - _Z24compute_distances_kernelPKfS0_Pfiii)
        .other          _Z24compute_distances_kernelPKfS0_Pfiii,@"STO_CUDA_ENTRY STV_DEFAULT"
_Z24compute_distances_kernelPKfS0_Pfiii:
.text._Z24compute_distances_kernelPKfS0_Pfiii:
[----:B------:R-:W-:Y:S01]  /*0000*/  LDC R1, c[0x0][0x37c] ;  /* 0x0000df00ff017b82 */ /* 0x000fe20000000800 */
[----:B------:R-:W0:Y:S07]  /*0010*/  S2R R3, SR_TID.X ;  /* 0x0000000000037919 */ /* 0x000e2e0000002100 */
[----:B------:R-:W0:Y:S01]  /*0020*/  S2UR UR4, SR_CTAID.X ;  /* 0x00000000000479c3 */ /* 0x000e220000002500 */
[----:B------:R-:W1:Y:S07]  /*0030*/  LDCU UR5, c[0x0][0x398] ;  /* 0x00007300ff0577ac */ /* 0x000e6e0008000800 */
[----:B------:R-:W0:Y:S08]  /*0040*/  LDC R0, c[0x0][0x360] ;  /* 0x0000d800ff007b82 */ /* 0x000e300000000800 */
[----:B------:R-:W1:Y:S01]  /*0050*/  LDC R5, c[0x0][0x3a0] ;  /* 0x0000e800ff057b82 */ /* 0x000e620000000800 */
[----:B0-----:R-:W-:-:S02]  /*0060*/  IMAD R0, R0, UR4, R3 ;  /* 0x0000000400007c24 */ /* 0x001fc4000f8e0203 */
[----:B-1----:R-:W-:-:S05]  /*0070*/  IMAD R3, R5, UR5, RZ ;  /* 0x0000000505037c24 */ /* 0x002fca000f8e02ff */
[----:B------:R-:W-:-:S13]  /*0080*/  ISETP.GE.AND P0, PT, R0, R3, PT ;  /* 0x000000030000720c */ /* 0x000fda0003f06270 */
[----:B------:R-:W-:Y:S05]  /*0090*/  @P0 EXIT ;  /* 0x000000000000094d */ /* 0x000fea0003800000 */
[----:B------:R-:W0:Y:S01]  /*00a0*/  LDC R6, c[0x0][0x39c] ;  /* 0x0000e700ff067b82 */ /* 0x000e220000000800 */
[----:B------:R-:W1:Y:S01]  /*00b0*/  LDCU.64 UR12, c[0x0][0x358] ;  /* 0x00006b00ff0c77ac */ /* 0x000e620008000a00 */
[----:B------:R-:W-:Y:S01]  /*00c0*/  HFMA2 R9, -RZ, RZ, 0, 0 ;  /* 0x00000000ff097431 */ /* 0x000fe200000001ff */
[----:B0-----:R-:W-:-:S13]  /*00d0*/  ISETP.GE.AND P0, PT, R6, 0x1, PT ;  /* 0x000000010600780c */ /* 0x001fda0003f06270 */
[----:B-1----:R-:W-:Y:S05]  /*00e0*/  @!P0 BRA `(.L_x_24) ;  /* 0x00000008003c8947 */ /* 0x002fea0003800000 */
[----:B------:R-:W-:Y:S02]  /*00f0*/  IABS R7, R5 ;  /* 0x0000000500077213 */ /* 0x000fe40000000000 */
[----:B------:R-:W-:Y:S02]  /*0100*/  LOP3.LUT R25, R6, 0x7, RZ, 0xc0, !PT ;  /* 0x0000000706197812 */ /* 0x000fe400078ec0ff */
[----:B------:R-:W0:Y:S08]  /*0110*/  I2F.RP R4, R7 ;  /* 0x0000000700047306 */ /* 0x000e300000209400 */
[----:B0-----:R-:W0:Y:S02]  /*0120*/  MUFU.RCP R4, R4 ;  /* 0x0000000400047308 */ /* 0x001e240000001000 */
[----:B0-----:R-:W-:-:S06]  /*0130*/  IADD3 R2, PT, PT, R4, 0xffffffe, RZ ;  /* 0x0ffffffe04027810 */ /* 0x001fcc0007ffe0ff */
[----:B------:R0:W1:Y:S02]  /*0140*/  F2I.FTZ.U32.TRUNC.NTZ R3, R2 ;  /* 0x0000000200037305 */ /* 0x000064000021f000 */
[----:B0-----:R-:W-:Y:S02]  /*0150*/  MOV R2, RZ ;  /* 0x000000ff00027202 */ /* 0x001fe40000000f00 */
[----:B-1----:R-:W-:-:S05]  /*0160*/  IADD3 R8, PT, PT, RZ, -R3, RZ ;  /* 0x80000003ff087210 */ /* 0x002fca0007ffe0ff */
[----:B------:R-:W-:Y:S01]  /*0170*/  IMAD R9, R8, R7, RZ ;  /* 0x0000000708097224 */ /* 0x000fe200078e02ff */
[----:B------:R-:W-:-:S03]  /*0180*/  IABS R8, R0 ;  /* 0x0000000000087213 */ /* 0x000fc60000000000 */
[----:B------:R-:W-:Y:S01]  /*0190*/  IMAD.HI.U32 R3, R3, R9, R2 ;  /* 0x0000000903037227 */ /* 0x000fe200078e0002 */
[----:B------:R-:W-:Y:S02]  /*01a0*/  LOP3.LUT R2, R0, R5, RZ, 0x3c, !PT ;  /* 0x0000000500027212 */ /* 0x000fe400078e3cff */
[----:B------:R-:W-:Y:S02]  /*01b0*/  MOV R9, RZ ;  /* 0x000000ff00097202 */ /* 0x000fe40000000f00 */
[----:B------:R-:W-:Y:S01]  /*01c0*/  ISETP.GE.AND P1, PT, R2, RZ, PT ;  /* 0x000000ff0200720c */ /* 0x000fe20003f26270 */
[----:B------:R-:W-:-:S05]  /*01d0*/  IMAD.HI.U32 R3, R3, R8, RZ ;  /* 0x0000000803037227 */ /* 0x000fca00078e00ff */
[----:B------:R-:W-:-:S05]  /*01e0*/  IADD3 R4, PT, PT, -R3, RZ, RZ ;  /* 0x000000ff03047210 */ /* 0x000fca0007ffe1ff */
[----:B------:R-:W-:-:S05]  /*01f0*/  IMAD R4, R7, R4, R8 ;  /* 0x0000000407047224 */ /* 0x000fca00078e0208 */
[----:B------:R-:W-:-:S13]  /*0200*/  ISETP.GT.U32.AND P2, PT, R7, R4, PT ;  /* 0x000000040700720c */ /* 0x000fda0003f44070 */
[-C--:B------:R-:W-:Y:S02]  /*0210*/  @!P2 IADD3 R4, PT, PT, R4, -R7.reuse, RZ ;  /* 0x800000070404a210 */ /* 0x080fe40007ffe0ff */
[----:B------:R-:W-:Y:S02]  /*0220*/  @!P2 IADD3 R3, PT, PT, R3, 0x1, RZ ;  /* 0x000000010303a810 */ /* 0x000fe40007ffe0ff */
[----:B------:R-:W-:Y:S02]  /*0230*/  ISETP.GE.U32.AND P0, PT, R4, R7, PT ;  /* 0x000000070400720c */ /* 0x000fe40003f06070 */
[----:B------:R-:W-:Y:S02]  /*0240*/  ISETP.NE.AND P2, PT, R5, RZ, PT ;  /* 0x000000ff0500720c */ /* 0x000fe40003f45270 */
[----:B------:R-:W-:-:S09]  /*0250*/  MOV R7, RZ ;  /* 0x000000ff00077202 */ /* 0x000fd20000000f00 */
[----:B------:R-:W-:Y:S02]  /*0260*/  @P0 IADD3 R3, PT, PT, R3, 0x1, RZ ;  /* 0x0000000103030810 */ /* 0x000fe40007ffe0ff */
[----:B------:R-:W-:Y:S02]  /*0270*/  ISETP.GE.U32.AND P0, PT, R6, 0x8, PT ;  /* 0x000000080600780c */ /* 0x000fe40003f06070 */
[----:B------:R-:W-:Y:S02]  /*0280*/  @!P1 IADD3 R3, PT, PT, -R3, RZ, RZ ;  /* 0x000000ff03039210 */ /* 0x000fe40007ffe1ff */
[----:B------:R-:W-:Y:S02]  /*0290*/  @!P2 LOP3.LUT R3, RZ, R5, RZ, 0x33, !PT ;  /* 0x00000005ff03a212 */ /* 0x000fe400078e33ff */
[----:B------:R-:W-:Y:S02]  /*02a0*/  ISETP.NE.AND P1, PT, R25, RZ, PT ;  /* 0x000000ff1900720c */ /* 0x000fe40003f25270 */
[C---:B------:R-:W-:Y:S01]  /*02b0*/  IADD3 R2, PT, PT, -R3.reuse, RZ, RZ ;  /* 0x000000ff03027210 */ /* 0x040fe20007ffe1ff */
[----:B------:R-:W-:-:S04]  /*02c0*/  IMAD R8, R3, R6, RZ ;  /* 0x0000000603087224 */ /* 0x000fc800078e02ff */
[----:B------:R-:W-:-:S04]  /*02d0*/  IMAD R5, R5, R2, R0 ;  /* 0x0000000205057224 */ /* 0x000fc800078e0200 */
[----:B------:R-:W-:Y:S01]  /*02e0*/  IMAD R10, R5, R6, RZ ;  /* 0x00000006050a7224 */ /* 0x000fe200078e02ff */
[----:B------:R-:W-:Y:S06]  /*02f0*/  @!P0 BRA `(.L_x_25) ;  /* 0x0000000000d48947 */ /* 0x000fec0003800000 */
[----:B------:R-:W0:Y:S01]  /*0300*/  LDCU.128 UR8, c[0x0][0x380] ;  /* 0x00007000ff0877ac */ /* 0x000e220008000c00 */
[----:B------:R-:W-:Y:S01]  /*0310*/  LOP3.LUT R7, R6, 0x7ffffff8, RZ, 0xc0, !PT ;  /* 0x7ffffff806077812 */ /* 0x000fe200078ec0ff */
[----:B------:R-:W-:Y:S01]  /*0320*/  IMAD.MOV.U32 R12, RZ, RZ, R8 ;  /* 0x000000ffff0c7224 */ /* 0x000fe200078e0008 */
[----:B------:R-:W-:Y:S02]  /*0330*/  MOV R9, RZ ;  /* 0x000000ff00097202 */ /* 0x000fe40000000f00 */
[----:B------:R-:W-:Y:S02]  /*0340*/  MOV R11, R10 ;  /* 0x0000000a000b7202 */ /* 0x000fe40000000f00 */
[----:B------:R-:W-:Y:S01]  /*0350*/  IADD3 R27, PT, PT, -R7, RZ, RZ ;  /* 0x000000ff071b7210 */ /* 0x000fe20007ffe1ff */
[----:B0-----:R-:W-:Y:S02]  /*0360*/  UIADD3 UR6, UP0, UPT, UR8, 0x10, URZ ;  /* 0x0000001008067890 */ /* 0x001fe4000ff1e0ff */
[----:B------:R-:W-:-:S02]  /*0370*/  UIADD3 UR4, UP1, UPT, UR10, 0x10, URZ ;  /* 0x000000100a047890 */ /* 0x000fc4000ff3e0ff */
[----:B------:R-:W-:Y:S02]  /*0380*/  UIADD3.X UR7, UPT, UPT, URZ, UR9, URZ, UP0, !UPT ;  /* 0x00000009ff077290 */ /* 0x000fe400087fe4ff */
[----:B------:R-:W-:-:S12]  /*0390*/  UIADD3.X UR5, UPT, UPT, URZ, UR11, URZ, UP1, !UPT ;  /* 0x0000000bff057290 */ /* 0x000fd80008ffe4ff */
.L_x_26:
[----:B------:R-:W-:Y:S02]  /*03a0*/  MOV R4, UR6 ;  /* 0x0000000600047c02 */ /* 0x000fe40008000f00 */
[----:B------:R-:W-:Y:S02]  /*03b0*/  MOV R5, UR7 ;  /* 0x0000000700057c02 */ /* 0x000fe40008000f00 */
[----:B------:R-:W-:Y:S02]  /*03c0*/  MOV R2, UR4 ;  /* 0x0000000400027c02 */ /* 0x000fe40008000f00 */
[----:B------:R-:W-:Y:S01]  /*03d0*/  MOV R3, UR5 ;  /* 0x0000000500037c02 */ /* 0x000fe20008000f00 */
[----:B------:R-:W-:-:S04]  /*03e0*/  IMAD.WIDE R4, R12, 0x4, R4 ;  /* 0x000000040c047825 */ /* 0x000fc800078e0204 */
[----:B------:R-:W-:Y:S01]  /*03f0*/  IMAD.WIDE R2, R11, 0x4, R2 ;  /* 0x000000040b027825 */ /* 0x000fe200078e0202 */
[----:B------:R-:W2:Y:S04]  /*0400*/  LDG.E R21, desc[UR12][R4.64+-0x10] ;  /* 0xfffff00c04157981 */ /* 0x000ea8000c1e1900 */
[----:B------:R-:W2:Y:S04]  /*0410*/  LDG.E R22, desc[UR12][R2.64+-0x10] ;  /* 0xfffff00c02167981 */ /* 0x000ea8000c1e1900 */
[----:B------:R-:W3:Y:S04]  /*0420*/  LDG.E R13, desc[UR12][R4.64+-0xc] ;  /* 0xfffff40c040d7981 */ /* 0x000ee8000c1e1900 */
[----:B------:R-:W3:Y:S04]  /*0430*/  LDG.E R14, desc[UR12][R2.64+-0xc] ;  /* 0xfffff40c020e7981 */ /* 0x000ee8000c1e1900 */
[----:B------:R-:W4:Y:S04]  /*0440*/  LDG.E R15, desc[UR12][R4.64+-0x8] ;  /* 0xfffff80c040f7981 */ /* 0x000f28000c1e1900 */
[----:B------:R-:W4:Y:S04]  /*0450*/  LDG.E R16, desc[UR12][R2.64+-0x8] ;  /* 0xfffff80c02107981 */ /* 0x000f28000c1e1900 */
[----:B------:R-:W5:Y:S04]  /*0460*/  LDG.E R17, desc[UR12][R4.64+-0x4] ;  /* 0xfffffc0c04117981 */ /* 0x000f68000c1e1900 */
[----:B------:R-:W5:Y:S04]  /*0470*/  LDG.E R18, desc[UR12][R2.64+-0x4] ;  /* 0xfffffc0c02127981 */ /* 0x000f68000c1e1900 */
[----:B------:R-:W5:Y:S04]  /*0480*/  LDG.E R19, desc[UR12][R4.64] ;  /* 0x0000000c04137981 */ /* 0x000f68000c1e1900 */
[----:B------:R-:W5:Y:S04]  /*0490*/  LDG.E R20, desc[UR12][R2.64] ;  /* 0x0000000c02147981 */ /* 0x000f68000c1e1900 */
[----:B------:R-:W5:Y:S04]  /*04a0*/  LDG.E R23, desc[UR12][R4.64+0x4] ;  /* 0x0000040c04177981 */ /* 0x000f68000c1e1900 */
[----:B------:R-:W5:Y:S01]  /*04b0*/  LDG.E R24, desc[UR12][R4.64+0xc] ;  /* 0x00000c0c04187981 */ /* 0x000f62000c1e1900 */
[----:B--2---:R-:W-:-:S03]  /*04c0*/  FADD R26, R21, -R22 ;  /* 0x80000016151a7221 */ /* 0x004fc60000000000 */
[----:B------:R-:W2:Y:S01]  /*04d0*/  LDG.E R22, desc[UR12][R2.64+0x4] ;  /* 0x0000040c02167981 */ /* 0x000ea2000c1e1900 */
[----:B------:R-:W-:-:S03]  /*04e0*/  FFMA R28, R26, R26, R9 ;  /* 0x0000001a1a1c7223 */ /* 0x000fc60000000009 */
[----:B------:R-:W2:Y:S04]  /*04f0*/  LDG.E R21, desc[UR12][R4.64+0x8] ;  /* 0x0000080c04157981 */ /* 0x000ea8000c1e1900 */
[----:B------:R-:W2:Y:S04]  /*0500*/  LDG.E R26, desc[UR12][R2.64+0x8] ;  /* 0x0000080c021a7981 */ /* 0x000ea8000c1e1900 */
[----:B------:R-:W2:Y:S01]  /*0510*/  LDG.E R9, desc[UR12][R2.64+0xc] ;  /* 0x00000c0c02097981 */ /* 0x000ea2000c1e1900 */
[----:B---3--:R-:W-:Y:S01]  /*0520*/  FADD R13, R13, -R14 ;  /* 0x8000000e0d0d7221 */ /* 0x008fe20000000000 */
[----:B----4-:R-:W-:-:S03]  /*0530*/  FADD R15, R15, -R16 ;  /* 0x800000100f0f7221 */ /* 0x010fc60000000000 */
[----:B------:R-:W-:Y:S01]  /*0540*/  FFMA R28, R13, R13, R28 ;  /* 0x0000000d0d1c7223 */ /* 0x000fe2000000001c */
[----:B------:R-:W-:-:S03]  /*0550*/  IADD3 R27, PT, PT, R27, 0x8, RZ ;  /* 0x000000081b1b7810 */ /* 0x000fc60007ffe0ff */
[----:B------:R-:W-:Y:S01]  /*0560*/  FFMA R28, R15, R15, R28 ;  /* 0x0000000f0f1c7223 */ /* 0x000fe2000000001c */
[----:B-----5:R-:W-:Y:S01]  /*0570*/  FADD R17, R17, -R18 ;  /* 0x8000001211117221 */ /* 0x020fe20000000000 */
[----:B------:R-:W-:-:S03]  /*0580*/  ISETP.NE.AND P0, PT, R27, RZ, PT ;  /* 0x000000ff1b00720c */ /* 0x000fc60003f05270 */
[----:B------:R-:W-:Y:S01]  /*0590*/  FFMA R28, R17, R17, R28 ;  /* 0x00000011111c7223 */ /* 0x000fe2000000001c */
[----:B------:R-:W-:-:S04]  /*05a0*/  FADD R19, R19, -R20 ;  /* 0x8000001413137221 */ /* 0x000fc80000000000 */
[----:B------:R-:W-:Y:S01]  /*05b0*/  FFMA R28, R19, R19, R28 ;  /* 0x00000013131c7223 */ /* 0x000fe2000000001c */
[----:B------:R-:W-:Y:S01]  /*05c0*/  IADD3 R12, PT, PT, R12, 0x8, RZ ;  /* 0x000000080c0c7810 */ /* 0x000fe20007ffe0ff */
[----:B------:R-:W-:Y:S02]  /*05d0*/  VIADD R11, R11, 0x8 ;  /* 0x000000080b0b7836 */ /* 0x000fe40000000000 */
[----:B--2---:R-:W-:-:S04]  /*05e0*/  FADD R23, R23, -R22 ;  /* 0x8000001617177221 */ /* 0x004fc80000000000 */
[----:B------:R-:W-:Y:S01]  /*05f0*/  FFMA R28, R23, R23, R28 ;  /* 0x00000017171c7223 */ /* 0x000fe2000000001c */
[----:B------:R-:W-:Y:S01]  /*0600*/  FADD R21, R21, -R26 ;  /* 0x8000001a15157221 */ /* 0x000fe20000000000 */
[----:B------:R-:W-:-:S03]  /*0610*/  FADD R9, R24, -R9 ;  /* 0x8000000918097221 */ /* 0x000fc60000000000 */
[----:B------:R-:W-:-:S04]  /*0620*/  FFMA R28, R21, R21, R28 ;  /* 0x00000015151c7223 */ /* 0x000fc8000000001c */
[----:B------:R-:W-:Y:S01]  /*0630*/  FFMA R9, R9, R9, R28 ;  /* 0x0000000909097223 */ /* 0x000fe2000000001c */
[----:B------:R-:W-:Y:S06]  /*0640*/  @P0 BRA `(.L_x_26) ;  /* 0xfffffffc00540947 */ /* 0x000fec000383ffff */
.L_x_25:
[----:B------:R-:W-:Y:S05]  /*0650*/  @!P1 BRA `(.L_x_24) ;  /* 0x0000000000e09947 */ /* 0x000fea0003800000 */
[----:B------:R-:W-:Y:S02]  /*0660*/  ISETP.GE.U32.AND P0, PT, R25, 0x4, PT ;  /* 0x000000041900780c */ /* 0x000fe40003f06070 */
[----:B------:R-:W-:-:S04]  /*0670*/  LOP3.LUT R16, R6, 0x3, RZ, 0xc0, !PT ;  /* 0x0000000306107812 */ /* 0x000fc800078ec0ff */
[----:B------:R-:W-:-:S07]  /*0680*/  ISETP.NE.AND P1, PT, R16, RZ, PT ;  /* 0x000000ff1000720c */ /* 0x000fce0003f25270 */
[----:B------:R-:W-:Y:S06]  /*0690*/  @!P0 BRA `(.L_x_27) ;  /* 0x00000000005c8947 */ /* 0x000fec0003800000 */
[----:B------:R-:W0:Y:S01]  /*06a0*/  LDC.64 R2, c[0x0][0x380] ;  /* 0x0000e000ff027b82 */ /* 0x000e220000000a00 */
[-C--:B------:R-:W-:Y:S02]  /*06b0*/  IADD3 R11, PT, PT, R8, R7.reuse, RZ ;  /* 0x00000007080b7210 */ /* 0x080fe40007ffe0ff */
[----:B------:R-:W-:-:S05]  /*06c0*/  IADD3 R13, PT, PT, R10, R7, RZ ;  /* 0x000000070a0d7210 */ /* 0x000fca0007ffe0ff */
[----:B------:R-:W1:Y:S01]  /*06d0*/  LDC.64 R4, c[0x0][0x388] ;  /* 0x0000e200ff047b82 */ /* 0x000e620000000a00 */
[----:B0-----:R-:W-:-:S05]  /*06e0*/  IMAD.WIDE R2, R11, 0x4, R2 ;  /* 0x000000040b027825 */ /* 0x001fca00078e0202 */
[----:B------:R-:W2:Y:S01]  /*06f0*/  LDG.E R11, desc[UR12][R2.64] ;  /* 0x0000000c020b7981 */ /* 0x000ea2000c1e1900 */
[----:B-1----:R-:W-:-:S03]  /*0700*/  IMAD.WIDE R4, R13, 0x4, R4 ;  /* 0x000000040d047825 */ /* 0x002fc600078e0204 */
[----:B------:R-:W3:Y:S04]  /*0710*/  LDG.E R15, desc[UR12][R2.64+0x8] ;  /* 0x0000080c020f7981 */ /* 0x000ee8000c1e1900 */
[----:B------:R-:W2:Y:S04]  /*0720*/  LDG.E R12, desc[UR12][R4.64] ;  /* 0x0000000c040c7981 */ /* 0x000ea8000c1e1900 */
[----:B------:R-:W4:Y:S04]  /*0730*/  LDG.E R13, desc[UR12][R2.64+0x4] ;  /* 0x0000040c020d7981 */ /* 0x000f28000c1e1900 */
[----:B------:R-:W4:Y:S04]  /*0740*/  LDG.E R14, desc[UR12][R4.64+0x4] ;  /* 0x0000040c040e7981 */ /* 0x000f28000c1e1900 */
[----:B------:R-:W3:Y:S04]  /*0750*/  LDG.E R18, desc[UR12][R4.64+0x8] ;  /* 0x0000080c04127981 */ /* 0x000ee8000c1e1900 */
[----:B------:R-:W5:Y:S04]  /*0760*/  LDG.E R17, desc[UR12][R2.64+0xc] ;  /* 0x00000c0c02117981 */ /* 0x000f68000c1e1900 */
[----:B------:R-:W5:Y:S01]  /*0770*/  LDG.E R20, desc[UR12][R4.64+0xc] ;  /* 0x00000c0c04147981 */ /* 0x000f62000c1e1900 */
[----:B------:R-:W-:Y:S01]  /*0780*/  IADD3 R7, PT, PT, R7, 0x4, RZ ;  /* 0x0000000407077810 */ /* 0x000fe20007ffe0ff */
[----:B--2---:R-:W-:-:S04]  /*0790*/  FADD R12, R11, -R12 ;  /* 0x8000000c0b0c7221 */ /* 0x004fc80000000000 */
[----:B------:R-:W-:Y:S01]  /*07a0*/  FFMA R9, R12, R12, R9 ;  /* 0x0000000c0c097223 */ /* 0x000fe20000000009 */
[----:B----4-:R-:W-:-:S04]  /*07b0*/  FADD R14, R13, -R14 ;  /* 0x8000000e0d0e7221 */ /* 0x010fc80000000000 */
[----:B------:R-:W-:Y:S01]  /*07c0*/  FFMA R9, R14, R14, R9 ;  /* 0x0000000e0e097223 */ /* 0x000fe20000000009 */
[----:B---3--:R-:W-:-:S04]  /*07d0*/  FADD R18, R15, -R18 ;  /* 0x800000120f127221 */ /* 0x008fc80000000000 */
[----:B------:R-:W-:Y:S01]  /*07e0*/  FFMA R9, R18, R18, R9 ;  /* 0x0000001212097223 */ /* 0x000fe20000000009 */
[----:B-----5:R-:W-:-:S04]  /*07f0*/  FADD R20, R17, -R20 ;  /* 0x8000001411147221 */ /* 0x020fc80000000000 */
[----:B------:R-:W-:-:S07]  /*0800*/  FFMA R9, R20, R20, R9 ;  /* 0x0000001414097223 */ /* 0x000fce0000000009 */
.L_x_27:
[----:B------:R-:W-:Y:S05]  /*0810*/  @!P1 BRA `(.L_x_24) ;  /* 0x0000000000709947 */ /* 0x000fea0003800000 */
[----:B------:R-:W0:Y:S01]  /*0820*/  LDC.64 R14, c[0x0][0x380] ;  /* 0x0000e000ff0e7b82 */ /* 0x000e220000000a00 */
[----:B------:R-:W-:Y:S02]  /*0830*/  ISETP.NE.AND P0, PT, R16, 0x1, PT ;  /* 0x000000011000780c */ /* 0x000fe40003f05270 */
[----:B------:R-:W-:-:S04]  /*0840*/  LOP3.LUT R6, R6, 0x1, RZ, 0xc0, !PT ;  /* 0x0000000106067812 */ /* 0x000fc800078ec0ff */
[----:B------:R-:W-:Y:S01]  /*0850*/  ISETP.NE.U32.AND P1, PT, R6, 0x1, PT ;  /* 0x000000010600780c */ /* 0x000fe20003f25070 */
[----:B------:R-:W1:Y:S06]  /*0860*/  LDC.64 R12, c[0x0][0x388] ;  /* 0x0000e200ff0c7b82 */ /* 0x000e6c0000000a00 */
[-C--:B------:R-:W-:Y:S02]  /*0870*/  @P0 IADD3 R11, PT, PT, R8, R7.reuse, RZ ;  /* 0x00000007080b0210 */ /* 0x080fe40007ffe0ff */
[----:B------:R-:W2:Y:S01]  /*0880*/  LDC.64 R4, c[0x0][0x380] ;  /* 0x0000e000ff047b82 */ /* 0x000ea20000000a00 */
[----:B------:R-:W-:-:S02]  /*0890*/  @P0 IADD3 R17, PT, PT, R10, R7, RZ ;  /* 0x000000070a110210 */ /* 0x000fc40007ffe0ff */
[----:B------:R-:W-:-:S05]  /*08a0*/  @P0 IADD3 R7, PT, PT, R7, 0x2, RZ ;  /* 0x0000000207070810 */ /* 0x000fca0007ffe0ff */
[----:B------:R-:W3:Y:S01]  /*08b0*/  LDC.64 R2, c[0x0][0x388] ;  /* 0x0000e200ff027b82 */ /* 0x000ee20000000a00 */
[----:B0-----:R-:W-:Y:S01]  /*08c0*/  @P0 IMAD.WIDE R14, R11, 0x4, R14 ;  /* 0x000000040b0e0825 */ /* 0x001fe200078e020e */
[-C--:B------:R-:W-:Y:S02]  /*08d0*/  @!P1 IADD3 R11, PT, PT, R8, R7.reuse, RZ ;  /* 0x00000007080b9210 */ /* 0x080fe40007ffe0ff */
[----:B------:R-:W-:Y:S02]  /*08e0*/  @!P1 IADD3 R7, PT, PT, R10, R7, RZ ;  /* 0x000000070a079210 */ /* 0x000fe40007ffe0ff */
[----:B------:R-:W4:Y:S01]  /*08f0*/  @P0 LDG.E R6, desc[UR12][R14.64] ;  /* 0x0000000c0e060981 */ /* 0x000f22000c1e1900 */
[----:B-1----:R-:W-:-:S03]  /*0900*/  @P0 IMAD.WIDE R12, R17, 0x4, R12 ;  /* 0x00000004110c0825 */ /* 0x002fc600078e020c */
[----:B------:R-:W5:Y:S04]  /*0910*/  @P0 LDG.E R8, desc[UR12][R14.64+0x4] ;  /* 0x0000040c0e080981 */ /* 0x000f68000c1e1900 */
[----:B------:R-:W4:Y:S01]  /*0920*/  @P0 LDG.E R17, desc[UR12][R12.64] ;  /* 0x0000000c0c110981 */ /* 0x000f22000c1e1900 */
[----:B--2---:R-:W-:-:S03]  /*0930*/  @!P1 IMAD.WIDE R4, R11, 0x4, R4 ;  /* 0x000000040b049825 */ /* 0x004fc600078e0204 */
[----:B------:R-:W5:Y:S04]  /*0940*/  @P0 LDG.E R19, desc[UR12][R12.64+0x4] ;  /* 0x0000040c0c130981 */ /* 0x000f68000c1e1900 */
[----:B------:R-:W2:Y:S01]  /*0950*/  @!P1 LDG.E R4, desc[UR12][R4.64] ;  /* 0x0000000c04049981 */ /* 0x000ea2000c1e1900 */
[----:B---3--:R-:W-:-:S06]  /*0960*/  @!P1 IMAD.WIDE R2, R7, 0x4, R2 ;  /* 0x0000000407029825 */ /* 0x008fcc00078e0202 */
[----:B------:R-:W2:Y:S01]  /*0970*/  @!P1 LDG.E R3, desc[UR12][R2.64] ;  /* 0x0000000c02039981 */ /* 0x000ea2000c1e1900 */
[----:B----4-:R-:W-:Y:S01]  /*0980*/  @P0 FADD R6, R6, -R17 ;  /* 0x8000001106060221 */ /* 0x010fe20000000000 */
[----:B-----5:R-:W-:-:S03]  /*0990*/  @P0 FADD R19, R8, -R19 ;  /* 0x8000001308130221 */ /* 0x020fc60000000000 */
[----:B------:R-:W-:-:S04]  /*09a0*/  @P0 FFMA R6, R6, R6, R9 ;  /* 0x0000000606060223 */ /* 0x000fc80000000009 */
[----:B------:R-:W-:Y:S01]  /*09b0*/  @P0 FFMA R9, R19, R19, R6 ;  /* 0x0000001313090223 */ /* 0x000fe20000000006 */
[----:B--2---:R-:W-:-:S04]  /*09c0*/  @!P1 FADD R6, R4, -R3 ;  /* 0x8000000304069221 */ /* 0x004fc80000000000 */
[----:B------:R-:W-:-:S07]  /*09d0*/  @!P1 FFMA R9, R6, R6, R9 ;  /* 0x0000000606099223 */ /* 0x000fce0000000009 */
.L_x_24:
[----:B------:R-:W0:Y:S02]  /*09e0*/  LDC.64 R2, c[0x0][0x390] ;  /* 0x0000e400ff027b82 */ /* 0x000e240000000a00 */
[----:B0-----:R-:W-:-:S05]  /*09f0*/  IMAD.WIDE R2, R0, 0x4, R2 ;  /* 0x0000000400027825 */ /* 0x001fca00078e0202 */
[----:B------:R-:W-:Y:S01]  /*0a00*/  STG.E desc[UR12][R2.64], R9 ;  /* 0x0000000902007986 */ /* 0x000fe2000c10190c */
[----:B------:R-:W-:Y:S05]  /*0a10*/  EXIT ;  /* 0x000000000000794d */ /* 0x000fea0003800000 */
.L_x_28:
        /* <DEDUP_REMOVED lines=14> */
.L_x_35:


//--------------------- .nv.shared.reserved.0     --------------------------
	.section	.nv.shared.reserved.0,"aw",@nobits
	.weak		__nv_reservedSMEM_offset_0_alias
	.size		__nv_reservedSMEM_offset_0_alias, 0, 64
	.other		__nv_reservedSMEM_offset_0_alias,@"STO_CUDA_RESERVED_SHARED STV_DEFAULT"
__nv_reservedSMEM_offset_0_alias:
	.zero		0
	.zero		64


//--------------------- .nv.constant0._Z13detect_changePiS_iS_ --------------------------
	.section	.nv.constant0._Z13detect_changePiS_iS_,"a",@progbits
	.sectionflags	@""
	.align	4
.nv.constant0._Z13detect_changePiS_iS_:
	.zero		928


//--------------------- .nv.constant0._Z20initialise_centroidsiiPfS_ --------------------------
	.section	.nv.constant0._Z20initialise_centroidsiiPfS_,"a",@progbits
	.sectionflags	@""
	.align	4
.nv.constant0._Z20initialise_centroidsiiPfS_:
	.zero		920


//--------------------- .nv.constant0._Z26normalize_centroids_kernelPfPKiii --------------------------
	.section	.nv.constant0._Z26normalize_centroids_kernelPfPKiii,"a",@progbits
	.sectionflags	@""
	.align	4
.nv.constant0._Z26normalize_centroids_kernelPfPKiii:
	.zero		920


//--------------------- .nv.constant0._Z23update_centroids_kernelPKfPKiPfPiiii --------------------------
	.section	.nv.constant0._Z23update_centroids_kernelPKfPKiPfPiiii,"a",@progbits
	.sectionflags	@""
	.align	4
.nv.constant0._Z23update_centroids_kernelPKfPKiPfPiiii:
	.zero		940


//--------------------- .nv.constant0._Z22assign_clusters_kernelPKfPiPfii --------------------------
	.section	.nv.constant0._Z22assign_clusters_kernelPKfPiPfii,"a",@progbits
	.sectionflags	@""
	.align	4
.nv.constant0._Z22assign_clusters_kernelPKfPiPfii:
	.zero		928


//--------------------- .nv.constant0._Z24compute_distances_kernelPKfS0_Pfiii --------------------------
	.section	.nv.constant0._Z24compute_distances_kernelPKfS0_Pfiii,"a",@progbits
	.sectionflags	@""
	.align	4
.nv.constant0._Z24compute_distances_kernelPKfS0_Pfiii:
	.zero		932


//--------------------- SYMBOLS --------------------------

	.type		.nv.reservedSmem.offset0,@object
	.size		.nv.reservedSmem.offset0,0x4
